	.target	sm_90a

	.elftype	@"ET_EXEC"


//--------------------- .note.nv.tkinfo           --------------------------
	.section	.note.nv.tkinfo,"",@"SHT_NOTE"
	.sectionflags	@"SHF_NOTE_NV_TKINFO"
	.tkinfo
        /*0018*/ 	.word	0x00000002
        /*0030*/ 	.string	""
        /*0030*/ 	.string	"ptxas"
        /*0030*/ 	.string	"Cuda compilation tools, release 13.0, V13.0.88"
        /*0030*/ 	.string	"Build cuda_13.0.r13.0/compiler.36424714_0"
        /*0030*/ 	.string	"-arch sm_90a -m 64 "



//--------------------- .note.nv.cuinfo           --------------------------
	.section	.note.nv.cuinfo,"",@"SHT_NOTE"
	.sectionflags	@"SHF_NOTE_NV_CUINFO"
        /*0018*/ 	.short	0x0002
        /*001a*/ 	.short	0x005a
        /*001c*/ 	.short	0x0082
	.zero		2


//--------------------- .nv.info                  --------------------------
	.section	.nv.info,"",@"SHT_CUDA_INFO"
	.align	4


	//----- nvinfo : EIATTR_REGCOUNT
	.align		4
        /*0000*/ 	.byte	0x04, 0x2f
        /*0002*/ 	.short	(.L_15 - .L_14)
	.align		4
.L_14:
        /*0004*/ 	.word	index@(_ZN7cutlass13device_kernelINS_4gemm6kernel13GemmUniversalIN4cute5tupleIJiiiiEEENS1_10collective13CollectiveMmaINS1_34MainloopSm90TmaGmmaWarpSpecializedILi5ENS5_IJNS4_1CILi1EEESB_SB_EEENS1_35KernelTmaWarpSpecializedCooperativeEEENS5_IJNSA_ILi128EEENSA_ILi48EEENSA_ILi256EEEEEEaNS5_IJlSB_lEEEaSJ_NS4_8TiledMMAINS4_8MMA_AtomIJNS4_4SM904GMMA26MMA_64x16x32_S32S8S8_SS_TNEEEENS4_6LayoutINS5_IJNSA_ILi2EEESB_SB_EEENS5_IJSB_NSA_ILi0EEEST_EEEEENS5_IJNS4_10UnderscoreESW_SW_EEEEENS4_13SM90_TMA_LOADENS4_14ComposedLayoutINS4_7SwizzleILi3ELi4ELi3EEENS4_18smem_ptr_flag_bitsILi8EEENSQ_INS5_IJNSA_ILi8EEESF_EEENS5_IJSF_SB_EEEEEEEvNS4_8identityESZ_S19_vS1A_EENS_8epilogue10collective6detail29Sm90TmaWarpSpecializedAdapterINS1D_15DefaultEpilogueIaSJ_SJ_NS1C_6thread17LinearCombinationIaLi1EiiLNS1H_9ScaleType4KindE0ELNS_15FloatRoundStyleE2EaEENS1_15EpilogueDefaultEEEEEvvEEEEvNT_6ParamsE)
        /*0008*/ 	.word	0x000000a8


	//----- nvinfo : EIATTR_FRAME_SIZE
	.align		4
.L_15:
        /*000c*/ 	.byte	0x04, 0x11
        /*000e*/ 	.short	(.L_17 - .L_16)
	.align		4
.L_16:
        /*0010*/ 	.word	index@(_ZN7cutlass13device_kernelINS_4gemm6kernel13GemmUniversalIN4cute5tupleIJiiiiEEENS1_10collective13CollectiveMmaINS1_34MainloopSm90TmaGmmaWarpSpecializedILi5ENS5_IJNS4_1CILi1EEESB_SB_EEENS1_35KernelTmaWarpSpecializedCooperativeEEENS5_IJNSA_ILi128EEENSA_ILi48EEENSA_ILi256EEEEEEaNS5_IJlSB_lEEEaSJ_NS4_8TiledMMAINS4_8MMA_AtomIJNS4_4SM904GMMA26MMA_64x16x32_S32S8S8_SS_TNEEEENS4_6LayoutINS5_IJNSA_ILi2EEESB_SB_EEENS5_IJSB_NSA_ILi0EEEST_EEEEENS5_IJNS4_10UnderscoreESW_SW_EEEEENS4_13SM90_TMA_LOADENS4_14ComposedLayoutINS4_7SwizzleILi3ELi4ELi3EEENS4_18smem_ptr_flag_bitsILi8EEENSQ_INS5_IJNSA_ILi8EEESF_EEENS5_IJSF_SB_EEEEEEEvNS4_8identityESZ_S19_vS1A_EENS_8epilogue10collective6detail29Sm90TmaWarpSpecializedAdapterINS1D_15DefaultEpilogueIaSJ_SJ_NS1C_6thread17LinearCombinationIaLi1EiiLNS1H_9ScaleType4KindE0ELNS_15FloatRoundStyleE2EaEENS1_15EpilogueDefaultEEEEEvvEEEEvNT_6ParamsE)
        /*0014*/ 	.word	0x00000000


	//----- nvinfo : EIATTR_MIN_STACK_SIZE
	.align		4
.L_17:
        /*0018*/ 	.byte	0x04, 0x12
        /*001a*/ 	.short	(.L_19 - .L_18)
	.align		4
.L_18:
        /*001c*/ 	.word	index@(_ZN7cutlass13device_kernelINS_4gemm6kernel13GemmUniversalIN4cute5tupleIJiiiiEEENS1_10collective13CollectiveMmaINS1_34MainloopSm90TmaGmmaWarpSpecializedILi5ENS5_IJNS4_1CILi1EEESB_SB_EEENS1_35KernelTmaWarpSpecializedCooperativeEEENS5_IJNSA_ILi128EEENSA_ILi48EEENSA_ILi256EEEEEEaNS5_IJlSB_lEEEaSJ_NS4_8TiledMMAINS4_8MMA_AtomIJNS4_4SM904GMMA26MMA_64x16x32_S32S8S8_SS_TNEEEENS4_6LayoutINS5_IJNSA_ILi2EEESB_SB_EEENS5_IJSB_NSA_ILi0EEEST_EEEEENS5_IJNS4_10UnderscoreESW_SW_EEEEENS4_13SM90_TMA_LOADENS4_14ComposedLayoutINS4_7SwizzleILi3ELi4ELi3EEENS4_18smem_ptr_flag_bitsILi8EEENSQ_INS5_IJNSA_ILi8EEESF_EEENS5_IJSF_SB_EEEEEEEvNS4_8identityESZ_S19_vS1A_EENS_8epilogue10collective6detail29Sm90TmaWarpSpecializedAdapterINS1D_15DefaultEpilogueIaSJ_SJ_NS1C_6thread17LinearCombinationIaLi1EiiLNS1H_9ScaleType4KindE0ELNS_15FloatRoundStyleE2EaEENS1_15EpilogueDefaultEEEEEvvEEEEvNT_6ParamsE)
        /*0020*/ 	.word	0x00000000
.L_19:


//--------------------- .nv.compat                --------------------------
	.section	.nv.compat,"",@"SHT_CUDA_COMPAT_INFO"
	.align	4
        /*0000*/ 	.byte	0x02, 0x09, 0x01, 0x00, 0x02, 0x02, 0x04, 0x00, 0x02, 0x05, 0x05, 0x00, 0x03, 0x07, 0x01, 0x01
        /*0010*/ 	.byte	0x02, 0x03, 0x01, 0x00, 0x02, 0x06, 0x01, 0x00, 0x04, 0x0b, 0x08, 0x00, 0x00, 0x00, 0x00, 0x00
        /*0020*/ 	.byte	0x00, 0x00, 0x00, 0x00


//--------------------- .nv.info._ZN7cutlass13device_kernelINS_4gemm6kernel13GemmUniversalIN4cute5tupleIJiiiiEEENS1_10collective13CollectiveMmaINS1_34MainloopSm90TmaGmmaWarpSpecializedILi5ENS5_IJNS4_1CILi1EEESB_SB_EEENS1_35KernelTmaWarpSpecializedCooperativeEEENS5_IJNSA_ILi128EEENSA_ILi48EEENSA_ILi256EEEEEEaNS5_IJlSB_lEEEaSJ_NS4_8TiledMMAINS4_8MMA_AtomIJNS4_4SM904GMMA26MMA_64x16x32_S32S8S8_SS_TNEEEENS4_6LayoutINS5_IJNSA_ILi2EEESB_SB_EEENS5_IJSB_NSA_ILi0EEEST_EEEEENS5_IJNS4_10UnderscoreESW_SW_EEEEENS4_13SM90_TMA_LOADENS4_14ComposedLayoutINS4_7SwizzleILi3ELi4ELi3EEENS4_18smem_ptr_flag_bitsILi8EEENSQ_INS5_IJNSA_ILi8EEESF_EEENS5_IJSF_SB_EEEEEEEvNS4_8identityESZ_S19_vS1A_EENS_8epilogue10collective6detail29Sm90TmaWarpSpecializedAdapterINS1D_15DefaultEpilogueIaSJ_SJ_NS1C_6thread17LinearCombinationIaLi1EiiLNS1H_9ScaleType4KindE0ELNS_15FloatRoundStyleE2EaEENS1_15EpilogueDefaultEEEEEvvEEEEvNT_6ParamsE --------------------------
	.section	.nv.info._ZN7cutlass13device_kernelINS_4gemm6kernel13GemmUniversalIN4cute5tupleIJiiiiEEENS1_10collective13CollectiveMmaINS1_34MainloopSm90TmaGmmaWarpSpecializedILi5ENS5_IJNS4_1CILi1EEESB_SB_EEENS1_35KernelTmaWarpSpecializedCooperativeEEENS5_IJNSA_ILi128EEENSA_ILi48EEENSA_ILi256EEEEEEaNS5_IJlSB_lEEEaSJ_NS4_8TiledMMAINS4_8MMA_AtomIJNS4_4SM904GMMA26MMA_64x16x32_S32S8S8_SS_TNEEEENS4_6LayoutINS5_IJNSA_ILi2EEESB_SB_EEENS5_IJSB_NSA_ILi0EEEST_EEEEENS5_IJNS4_10UnderscoreESW_SW_EEEEENS4_13SM90_TMA_LOADENS4_14ComposedLayoutINS4_7SwizzleILi3ELi4ELi3EEENS4_18smem_ptr_flag_bitsILi8EEENSQ_INS5_IJNSA_ILi8EEESF_EEENS5_IJSF_SB_EEEEEEEvNS4_8identityESZ_S19_vS1A_EENS_8epilogue10collective6detail29Sm90TmaWarpSpecializedAdapterINS1D_15DefaultEpilogueIaSJ_SJ_NS1C_6thread17LinearCombinationIaLi1EiiLNS1H_9ScaleType4KindE0ELNS_15FloatRoundStyleE2EaEENS1_15EpilogueDefaultEEEEEvvEEEEvNT_6ParamsE,"",@"SHT_CUDA_INFO"
	.sectionflags	@""
	.align	4


	//----- nvinfo : EIATTR_CUDA_API_VERSION
	.align		4
        /*0000*/ 	.byte	0x04, 0x37
        /*0002*/ 	.short	(.L_21 - .L_20)
.L_20:
        /*0004*/ 	.word	0x00000082


	//----- nvinfo : EIATTR_KPARAM_INFO
	.align		4
.L_21:
        /*0008*/ 	.byte	0x04, 0x17
        /*000a*/ 	.short	(.L_23 - .L_22)
.L_22:
        /*000c*/ 	.word	0x00000000
        /*0010*/ 	.short	0x0000
        /*0012*/ 	.short	0x0070
        /*0014*/ 	.byte	0x00, 0xf0, 0x01, 0x10


	//----- nvinfo : EIATTR_SPARSE_MMA_MASK
	.align		4
.L_23:
        /*0018*/ 	.byte	0x03, 0x50
        /*001a*/ 	.short	0x0000


	//----- nvinfo : EIATTR_MAXREG_COUNT
	.align		4
        /*001c*/ 	.byte	0x03, 0x1b
        /*001e*/ 	.short	0x00a8


	//----- nvinfo : EIATTR_NUM_BARRIERS
	.align		4
        /*0020*/ 	.byte	0x02, 0x4c
        /*0022*/ 	.byte	0x01
	.zero		1


	//----- nvinfo : EIATTR_EXTERNS
	.align		4
        /*0024*/ 	.byte	0x04, 0x0f
        /*0026*/ 	.short	(.L_25 - .L_24)


	//   ....[0]....
	.align		4
.L_24:
        /*0028*/ 	.word	index@(__assertfail)


	//----- nvinfo : EIATTR_MERCURY_ISA_VERSION
	.align		4
.L_25:
        /*002c*/ 	.byte	0x03, 0x5f
        /*002e*/ 	.short	0x0101


	//----- nvinfo : EIATTR_INT_WARP_WIDE_INSTR_OFFSETS
	.align		4
        /*0030*/ 	.byte	0x04, 0x31
        /*0032*/ 	.short	(.L_27 - .L_26)


	//   ....[0]....
.L_26:
        /*0034*/ 	.word	0x000003d0


	//   ....[1]....
        /*0038*/ 	.word	0x00000400


	//   ....[2]....
        /*003c*/ 	.word	0x000004e0


	//----- nvinfo : EIATTR_COOP_GROUP_MASK_REGIDS
	.align		4
.L_27:
        /*0040*/ 	.byte	0x04, 0x29
        /*0042*/ 	.short	(.L_29 - .L_28)


	//   ....[0]....
.L_28:
        /*0044*/ 	.word	0xffffffff


	//   ....[1]....
        /*0048*/ 	.word	0xffffffff


	//   ....[2]....
        /*004c*/ 	.word	0xffffffff


	//   ....[3]....
        /*0050*/ 	.word	0xffffffff


	//   ....[4]....
        /*0054*/ 	.word	0xffffffff


	//----- nvinfo : EIATTR_COOP_GROUP_INSTR_OFFSETS
	.align		4
.L_29:
        /*0058*/ 	.byte	0x04, 0x28
        /*005a*/ 	.short	(.L_31 - .L_30)


	//   ....[0]....
.L_30:
        /*005c*/ 	.word	0x00000060


	//   ....[1]....
        /*0060*/ 	.word	0x00000070


	//   ....[2]....
        /*0064*/ 	.word	0x00000130


	//   ....[3]....
        /*0068*/ 	.word	0x000002e0


	//   ....[4]....
        /*006c*/ 	.word	0x00000f80


	//----- nvinfo : EIATTR_REG_RECONFIG
	.align		4
.L_31:
        /*0070*/ 	.byte	0x01, 0x54
	.zero		2


	//----- nvinfo : EIATTR_SYSCALL_OFFSETS
	.align		4
        /*0074*/ 	.byte	0x04, 0x46
        /*0076*/ 	.short	(.L_33 - .L_32)


	//   ....[0]....
.L_32:
        /*0078*/ 	.word	0x00001140


	//----- nvinfo : EIATTR_MBARRIER_INSTR_OFFSETS
	.align		4
.L_33:
        /*007c*/ 	.byte	0x04, 0x39
        /*007e*/ 	.short	(.L_35 - .L_34)


	//   ....[0]....
.L_34:
        /*0080*/ 	.word	0x00000230
        /*0084*/ 	.word	0x000000ff
        /*0088*/ 	.word	0x00000000
        /*008c*/ 	.short	0x0100
        /*008e*/ 	.byte	0x08
	.zero		1


	//   ....[1]....
        /*0090*/ 	.word	0x00000240
        /*0094*/ 	.word	0x000000ff
        /*0098*/ 	.word	0x00000028
        /*009c*/ 	.short	0x0100
        /*009e*/ 	.byte	0x08
	.zero		1


	//   ....[2]....
        /*00a0*/ 	.word	0x00000250
        /*00a4*/ 	.word	0x000000ff
        /*00a8*/ 	.word	0x00000008
        /*00ac*/ 	.short	0x0100
        /*00ae*/ 	.byte	0x08
	.zero		1


	//   ....[3]....
        /*00b0*/ 	.word	0x00000260
        /*00b4*/ 	.word	0x000000ff
        /*00b8*/ 	.word	0x00000030
        /*00bc*/ 	.short	0x0100
        /*00be*/ 	.byte	0x08
	.zero		1


	//   ....[4]....
        /*00c0*/ 	.word	0x00000270
        /*00c4*/ 	.word	0x000000ff
        /*00c8*/ 	.word	0x00000010
        /*00cc*/ 	.short	0x0100
        /*00ce*/ 	.byte	0x08
	.zero		1


	//   ....[5]....
        /*00d0*/ 	.word	0x00000280
        /*00d4*/ 	.word	0x000000ff
        /*00d8*/ 	.word	0x00000038
        /*00dc*/ 	.short	0x0100
        /*00de*/ 	.byte	0x08
	.zero		1


	//   ....[6]....
        /*00e0*/ 	.word	0x00000290
        /*00e4*/ 	.word	0x000000ff
        /*00e8*/ 	.word	0x00000018
        /*00ec*/ 	.short	0x0100
        /*00ee*/ 	.byte	0x08
	.zero		1


	//   ....[7]....
        /*00f0*/ 	.word	0x000002a0
        /*00f4*/ 	.word	0x000000ff
        /*00f8*/ 	.word	0x00000040
        /*00fc*/ 	.short	0x0100
        /*00fe*/ 	.byte	0x08
	.zero		1


	//   ....[8]....
        /*0100*/ 	.word	0x000002b0
        /*0104*/ 	.word	0x000000ff
        /*0108*/ 	.word	0x00000020
        /*010c*/ 	.short	0x0100
        /*010e*/ 	.byte	0x08
	.zero		1


	//   ....[9]....
        /*0110*/ 	.word	0x000002c0
        /*0114*/ 	.word	0x000000ff
        /*0118*/ 	.word	0x00000048
        /*011c*/ 	.short	0x0100
        /*011e*/ 	.byte	0x08
	.zero		1


	//   ....[10]....
        /*0120*/ 	.word	0x00000550
        /*0124*/ 	.word	0x000000ff
        /*0128*/ 	.word	0x00000060
        /*012c*/ 	.short	0x0100
        /*012e*/ 	.byte	0x06
	.zero		1


	//   ....[11]....
        /*0130*/ 	.word	0x000005b0
        /*0134*/ 	.word	0x000000ff
        /*0138*/ 	.word	0x00000068
        /*013c*/ 	.short	0x0100
        /*013e*/ 	.byte	0x06
	.zero		1


	//   ....[12]....
        /*0140*/ 	.word	0x00001210
        /*0144*/ 	.word	0x00000003
        /*0148*/ 	.word	0x00000000
        /*014c*/ 	.short	0x010a
        /*014e*/ 	.byte	0x3f
	.zero		1


	//   ....[13]....
        /*0150*/ 	.word	0x00001250
        /*0154*/ 	.word	0x00000003
        /*0158*/ 	.word	0x00000000
        /*015c*/ 	.short	0x010a
        /*015e*/ 	.byte	0x3f
	.zero		1


	//   ....[14]....
        /*0160*/ 	.word	0x00001e00
        /*0164*/ 	.word	0x00000005
        /*0168*/ 	.word	0x00000000
        /*016c*/ 	.short	0x010a
        /*016e*/ 	.byte	0x3f
	.zero		1


	//   ....[15]....
        /*0170*/ 	.word	0x00001e40
        /*0174*/ 	.word	0x00000005
        /*0178*/ 	.word	0x00000000
        /*017c*/ 	.short	0x010a
        /*017e*/ 	.byte	0x3f
	.zero		1


	//   ....[16]....
        /*0180*/ 	.word	0x00002880
        /*0184*/ 	.word	0x00000004
        /*0188*/ 	.word	0x00000000
        /*018c*/ 	.short	0x0101
        /*018e*/ 	.byte	0x3f
	.zero		1


	//   ....[17]....
        /*0190*/ 	.word	0x00002a60
        /*0194*/ 	.word	0x00000000
        /*0198*/ 	.word	0x00000000
        /*019c*/ 	.short	0x0101
        /*019e*/ 	.byte	0x3f
	.zero		1


	//   ....[18]....
        /*01a0*/ 	.word	0x00005320
        /*01a4*/ 	.word	0x0000000e
        /*01a8*/ 	.word	0x00000028
        /*01ac*/ 	.short	0x010a
        /*01ae*/ 	.byte	0x3f
	.zero		1


	//   ....[19]....
        /*01b0*/ 	.word	0x00005760
        /*01b4*/ 	.word	0x00000006
        /*01b8*/ 	.word	0x00000068
        /*01bc*/ 	.short	0x0101
        /*01be*/ 	.byte	0x3f
	.zero		1


	//   ....[20]....
        /*01c0*/ 	.word	0x00005e90
        /*01c4*/ 	.word	0x00000007
        /*01c8*/ 	.word	0x00000000
        /*01cc*/ 	.short	0x010a
        /*01ce*/ 	.byte	0x3f
	.zero		1


	//   ....[21]....
        /*01d0*/ 	.word	0x00005f10
        /*01d4*/ 	.word	0x00000009
        /*01d8*/ 	.word	0x00000000
        /*01dc*/ 	.short	0x010a
        /*01de*/ 	.byte	0x3f
	.zero		1


	//   ....[22]....
        /*01e0*/ 	.word	0x00005fa0
        /*01e4*/ 	.word	0x00000006
        /*01e8*/ 	.word	0x00000000
        /*01ec*/ 	.short	0x010a
        /*01ee*/ 	.byte	0x3f
	.zero		1


	//   ....[23]....
        /*01f0*/ 	.word	0x00006030
        /*01f4*/ 	.word	0x00000009
        /*01f8*/ 	.word	0x00000000
        /*01fc*/ 	.short	0x010a
        /*01fe*/ 	.byte	0x3f
	.zero		1


	//   ....[24]....
        /*0200*/ 	.word	0x000060c0
        /*0204*/ 	.word	0x00000003
        /*0208*/ 	.word	0x00000000
        /*020c*/ 	.short	0x010a
        /*020e*/ 	.byte	0x3f
	.zero		1


	//   ....[25]....
        /*0210*/ 	.word	0x00006120
        /*0214*/ 	.word	0x00000003
        /*0218*/ 	.word	0x00000000
        /*021c*/ 	.short	0x010a
        /*021e*/ 	.byte	0x3f
	.zero		1


	//   ....[26]....
        /*0220*/ 	.word	0x00006170
        /*0224*/ 	.word	0x00000005
        /*0228*/ 	.word	0x00000000
        /*022c*/ 	.short	0x010a
        /*022e*/ 	.byte	0x3f
	.zero		1


	//   ....[27]....
        /*0230*/ 	.word	0x00006240
        /*0234*/ 	.word	0x0000000e
        /*0238*/ 	.word	0x00000028
        /*023c*/ 	.short	0x010a
        /*023e*/ 	.byte	0x3f
	.zero		1


	//   ....[28]....
        /*0240*/ 	.word	0x00006310
        /*0244*/ 	.word	0x00000007
        /*0248*/ 	.word	0x00000000
        /*024c*/ 	.short	0x010a
        /*024e*/ 	.byte	0x3f
	.zero		1


	//   ....[29]....
        /*0250*/ 	.word	0x00006360
        /*0254*/ 	.word	0x00000009
        /*0258*/ 	.word	0x00000000
        /*025c*/ 	.short	0x010a
        /*025e*/ 	.byte	0x3f
	.zero		1


	//   ....[30]....
        /*0260*/ 	.word	0x000063b0
        /*0264*/ 	.word	0x00000006
        /*0268*/ 	.word	0x00000000
        /*026c*/ 	.short	0x010a
        /*026e*/ 	.byte	0x3f
	.zero		1


	//   ....[31]....
        /*0270*/ 	.word	0x00006400
        /*0274*/ 	.word	0x00000009
        /*0278*/ 	.word	0x00000000
        /*027c*/ 	.short	0x010a
        /*027e*/ 	.byte	0x3f
	.zero		1


	//----- nvinfo : EIATTR_NUM_MBARRIERS
	.align		4
.L_35:
        /*0280*/ 	.byte	0x03, 0x38
        /*0282*/ 	.short	0x000c


	//----- nvinfo : EIATTR_EXIT_INSTR_OFFSETS
	.align		4
        /*0284*/ 	.byte	0x04, 0x1c
        /*0286*/ 	.short	(.L_37 - .L_36)


	//   ....[0]....
.L_36:
        /*0288*/ 	.word	0x00000600


	//   ....[1]....
        /*028c*/ 	.word	0x00000ec0


	//   ....[2]....
        /*0290*/ 	.word	0x00004990


	//   ....[3]....
        /*0294*/ 	.word	0x00004fc0


	//   ....[4]....
        /*0298*/ 	.word	0x00006110


	//----- nvinfo : EIATTR_MAX_THREADS
	.align		4
.L_37:
        /*029c*/ 	.byte	0x04, 0x05
        /*029e*/ 	.short	(.L_39 - .L_38)
.L_38:
        /*02a0*/ 	.word	0x00000180
        /*02a4*/ 	.word	0x00000001
        /*02a8*/ 	.word	0x00000001


	//----- nvinfo : EIATTR_CRS_STACK_SIZE
	.align		4
.L_39:
        /*02ac*/ 	.byte	0x04, 0x1e
        /*02ae*/ 	.short	(.L_41 - .L_40)
.L_40:
        /*02b0*/ 	.word	0x00000000


	//----- nvinfo : EIATTR_CBANK_PARAM_SIZE
	.align		4
.L_41:
        /*02b4*/ 	.byte	0x03, 0x19
        /*02b6*/ 	.short	0x0470


	//----- nvinfo : EIATTR_PARAM_CBANK
	.align		4
        /*02b8*/ 	.byte	0x04, 0x0a
        /*02ba*/ 	.short	(.L_43 - .L_42)
	.align		4
.L_42:
        /*02bc*/ 	.word	index@(.nv.constant0._ZN7cutlass13device_kernelINS_4gemm6kernel13GemmUniversalIN4cute5tupleIJiiiiEEENS1_10collective13CollectiveMmaINS1_34MainloopSm90TmaGmmaWarpSpecializedILi5ENS5_IJNS4_1CILi1EEESB_SB_EEENS1_35KernelTmaWarpSpecializedCooperativeEEENS5_IJNSA_ILi128EEENSA_ILi48EEENSA_ILi256EEEEEEaNS5_IJlSB_lEEEaSJ_NS4_8TiledMMAINS4_8MMA_AtomIJNS4_4SM904GMMA26MMA_64x16x32_S32S8S8_SS_TNEEEENS4_6LayoutINS5_IJNSA_ILi2EEESB_SB_EEENS5_IJSB_NSA_ILi0EEEST_EEEEENS5_IJNS4_10UnderscoreESW_SW_EEEEENS4_13SM90_TMA_LOADENS4_14ComposedLayoutINS4_7SwizzleILi3ELi4ELi3EEENS4_18smem_ptr_flag_bitsILi8EEENSQ_INS5_IJNSA_ILi8EEESF_EEENS5_IJSF_SB_EEEEEEEvNS4_8identityESZ_S19_vS1A_EENS_8epilogue10collective6detail29Sm90TmaWarpSpecializedAdapterINS1D_15DefaultEpilogueIaSJ_SJ_NS1C_6thread17LinearCombinationIaLi1EiiLNS1H_9ScaleType4KindE0ELNS_15FloatRoundStyleE2EaEENS1_15EpilogueDefaultEEEEEvvEEEEvNT_6ParamsE)
        /*02c0*/ 	.short	0x0210
        /*02c2*/ 	.short	0x0470


	//----- nvinfo : EIATTR_SW_WAR
	.align		4
.L_43:
        /*02c4*/ 	.byte	0x04, 0x36
        /*02c6*/ 	.short	(.L_45 - .L_44)
.L_44:
        /*02c8*/ 	.word	0x00000008
.L_45:


//--------------------- .nv.callgraph             --------------------------
	.section	.nv.callgraph,"",@"SHT_CUDA_CALLGRAPH"
	.align	4
	.sectionentsize	8
	.align		4
        /*0000*/ 	.word	0x00000000
	.align		4
        /*0004*/ 	.word	0xffffffff
	.align		4
        /*0008*/ 	.word	index@(_ZN7cutlass13device_kernelINS_4gemm6kernel13GemmUniversalIN4cute5tupleIJiiiiEEENS1_10collective13CollectiveMmaINS1_34MainloopSm90TmaGmmaWarpSpecializedILi5ENS5_IJNS4_1CILi1EEESB_SB_EEENS1_35KernelTmaWarpSpecializedCooperativeEEENS5_IJNSA_ILi128EEENSA_ILi48EEENSA_ILi256EEEEEEaNS5_IJlSB_lEEEaSJ_NS4_8TiledMMAINS4_8MMA_AtomIJNS4_4SM904GMMA26MMA_64x16x32_S32S8S8_SS_TNEEEENS4_6LayoutINS5_IJNSA_ILi2EEESB_SB_EEENS5_IJSB_NSA_ILi0EEEST_EEEEENS5_IJNS4_10UnderscoreESW_SW_EEEEENS4_13SM90_TMA_LOADENS4_14ComposedLayoutINS4_7SwizzleILi3ELi4ELi3EEENS4_18smem_ptr_flag_bitsILi8EEENSQ_INS5_IJNSA_ILi8EEESF_EEENS5_IJSF_SB_EEEEEEEvNS4_8identityESZ_S19_vS1A_EENS_8epilogue10collective6detail29Sm90TmaWarpSpecializedAdapterINS1D_15DefaultEpilogueIaSJ_SJ_NS1C_6thread17LinearCombinationIaLi1EiiLNS1H_9ScaleType4KindE0ELNS_15FloatRoundStyleE2EaEENS1_15EpilogueDefaultEEEEEvvEEEEvNT_6ParamsE)
	.align		4
        /*000c*/ 	.word	index@(__assertfail)
	.align		4
        /*0010*/ 	.word	0x00000000
	.align		4
        /*0014*/ 	.word	0xfffffffe
	.align		4
        /*0018*/ 	.word	0x00000000
	.align		4
        /*001c*/ 	.word	0xfffffffd
	.align		4
        /*0020*/ 	.word	0x00000000
	.align		4
        /*0024*/ 	.word	0xfffffffc


//--------------------- .nv.constant4             --------------------------
	.section	.nv.constant4,"a",@progbits
	.align	8
	.align		8
.nv.constant4:
        /*0000*/ 	.dword	__assertfail
	.align		8
        /*0008*/ 	.dword	__unnamed_1
	.align		8
        /*0010*/ 	.dword	_ZN40_INTERNAL_6b7942a4_4_k_cu_3e854a23_134444cuda3std3__45__cpo5beginE
	.align		8
        /*0018*/ 	.dword	_ZN40_INTERNAL_6b7942a4_4_k_cu_3e854a23_134444cuda3std3__45__cpo3endE
	.align		8
        /*0020*/ 	.dword	_ZN40_INTERNAL_6b7942a4_4_k_cu_3e854a23_134444cuda3std3__45__cpo6cbeginE
	.align		8
        /*0028*/ 	.dword	_ZN40_INTERNAL_6b7942a4_4_k_cu_3e854a23_134444cuda3std3__45__cpo4cendE
	.align		8
        /*0030*/ 	.dword	_ZN40_INTERNAL_6b7942a4_4_k_cu_3e854a23_134444cuda3std3__442_GLOBAL__N__6b7942a4_4_k_cu_3e854a23_134446ignoreE
	.align		8
        /*0038*/ 	.dword	_ZN40_INTERNAL_6b7942a4_4_k_cu_3e854a23_134444cuda3std3__419piecewise_constructE
	.align		8
        /*0040*/ 	.dword	_ZN40_INTERNAL_6b7942a4_4_k_cu_3e854a23_134444cuda3std3__48in_placeE
	.align		8
        /*0048*/ 	.dword	_ZN40_INTERNAL_6b7942a4_4_k_cu_3e854a23_134444cuda3std6ranges3__45__cpo4swapE
	.align		8
        /*0050*/ 	.dword	_ZN40_INTERNAL_6b7942a4_4_k_cu_3e854a23_134444cuda3std6ranges3__45__cpo9iter_moveE
	.align		8
        /*0058*/ 	.dword	_ZN40_INTERNAL_6b7942a4_4_k_cu_3e854a23_134444cute7productE
	.align		8
        /*0060*/ 	.dword	_ZN40_INTERNAL_6b7942a4_4_k_cu_3e854a23_134444cute1_E
	.align		8
        /*0068*/ 	.dword	$str$22
	.align		8
        /*0070*/ 	.dword	$str$23


//--------------------- .text._ZN7cutlass13device_kernelINS_4gemm6kernel13GemmUniversalIN4cute5tupleIJiiiiEEENS1_10collective13CollectiveMmaINS1_34MainloopSm90TmaGmmaWarpSpecializedILi5ENS5_IJNS4_1CILi1EEESB_SB_EEENS1_35KernelTmaWarpSpecializedCooperativeEEENS5_IJNSA_ILi128EEENSA_ILi48EEENSA_ILi256EEEEEEaNS5_IJlSB_lEEEaSJ_NS4_8TiledMMAINS4_8MMA_AtomIJNS4_4SM904GMMA26MMA_64x16x32_S32S8S8_SS_TNEEEENS4_6LayoutINS5_IJNSA_ILi2EEESB_SB_EEENS5_IJSB_NSA_ILi0EEEST_EEEEENS5_IJNS4_10UnderscoreESW_SW_EEEEENS4_13SM90_TMA_LOADENS4_14ComposedLayoutINS4_7SwizzleILi3ELi4ELi3EEENS4_18smem_ptr_flag_bitsILi8EEENSQ_INS5_IJNSA_ILi8EEESF_EEENS5_IJSF_SB_EEEEEEEvNS4_8identityESZ_S19_vS1A_EENS_8epilogue10collective6detail29Sm90TmaWarpSpecializedAdapterINS1D_15DefaultEpilogueIaSJ_SJ_NS1C_6thread17LinearCombinationIaLi1EiiLNS1H_9ScaleType4KindE0ELNS_15FloatRoundStyleE2EaEENS1_15EpilogueDefaultEEEEEvvEEEEvNT_6ParamsE --------------------------
	.section	.text._ZN7cutlass13device_kernelINS_4gemm6kernel13GemmUniversalIN4cute5tupleIJiiiiEEENS1_10collective13CollectiveMmaINS1_34MainloopSm90TmaGmmaWarpSpecializedILi5ENS5_IJNS4_1CILi1EEESB_SB_EEENS1_35KernelTmaWarpSpecializedCooperativeEEENS5_IJNSA_ILi128EEENSA_ILi48EEENSA_ILi256EEEEEEaNS5_IJlSB_lEEEaSJ_NS4_8TiledMMAINS4_8MMA_AtomIJNS4_4SM904GMMA26MMA_64x16x32_S32S8S8_SS_TNEEEENS4_6LayoutINS5_IJNSA_ILi2EEESB_SB_EEENS5_IJSB_NSA_ILi0EEEST_EEEEENS5_IJNS4_10UnderscoreESW_SW_EEEEENS4_13SM90_TMA_LOADENS4_14ComposedLayoutINS4_7SwizzleILi3ELi4ELi3EEENS4_18smem_ptr_flag_bitsILi8EEENSQ_INS5_IJNSA_ILi8EEESF_EEENS5_IJSF_SB_EEEEEEEvNS4_8identityESZ_S19_vS1A_EENS_8epilogue10collective6detail29Sm90TmaWarpSpecializedAdapterINS1D_15DefaultEpilogueIaSJ_SJ_NS1C_6thread17LinearCombinationIaLi1EiiLNS1H_9ScaleType4KindE0ELNS_15FloatRoundStyleE2EaEENS1_15EpilogueDefaultEEEEEvvEEEEvNT_6ParamsE,"ax",@progbits
	.align	128
.text._ZN7cutlass13device_kernelINS_4gemm6kernel13GemmUniversalIN4cute5tupleIJiiiiEEENS1_10collective13CollectiveMmaINS1_34MainloopSm90TmaGmmaWarpSpecializedILi5ENS5_IJNS4_1CILi1EEESB_SB_EEENS1_35KernelTmaWarpSpecializedCooperativeEEENS5_IJNSA_ILi128EEENSA_ILi48EEENSA_ILi256EEEEEEaNS5_IJlSB_lEEEaSJ_NS4_8TiledMMAINS4_8MMA_AtomIJNS4_4SM904GMMA26MMA_64x16x32_S32S8S8_SS_TNEEEENS4_6LayoutINS5_IJNSA_ILi2EEESB_SB_EEENS5_IJSB_NSA_ILi0EEEST_EEEEENS5_IJNS4_10UnderscoreESW_SW_EEEEENS4_13SM90_TMA_LOADENS4_14ComposedLayoutINS4_7SwizzleILi3ELi4ELi3EEENS4_18smem_ptr_flag_bitsILi8EEENSQ_INS5_IJNSA_ILi8EEESF_EEENS5_IJSF_SB_EEEEEEEvNS4_8identityESZ_S19_vS1A_EENS_8epilogue10collective6detail29Sm90TmaWarpSpecializedAdapterINS1D_15DefaultEpilogueIaSJ_SJ_NS1C_6thread17LinearCombinationIaLi1EiiLNS1H_9ScaleType4KindE0ELNS_15FloatRoundStyleE2EaEENS1_15EpilogueDefaultEEEEEvvEEEEvNT_6ParamsE:
        .type           _ZN7cutlass13device_kernelINS_4gemm6kernel13GemmUniversalIN4cute5tupleIJiiiiEEENS1_10collective13CollectiveMmaINS1_34MainloopSm90TmaGmmaWarpSpecializedILi5ENS5_IJNS4_1CILi1EEESB_SB_EEENS1_35KernelTmaWarpSpecializedCooperativeEEENS5_IJNSA_ILi128EEENSA_ILi48EEENSA_ILi256EEEEEEaNS5_IJlSB_lEEEaSJ_NS4_8TiledMMAINS4_8MMA_AtomIJNS4_4SM904GMMA26MMA_64x16x32_S32S8S8_SS_TNEEEENS4_6LayoutINS5_IJNSA_ILi2EEESB_SB_EEENS5_IJSB_NSA_ILi0EEEST_EEEEENS5_IJNS4_10UnderscoreESW_SW_EEEEENS4_13SM90_TMA_LOADENS4_14ComposedLayoutINS4_7SwizzleILi3ELi4ELi3EEENS4_18smem_ptr_flag_bitsILi8EEENSQ_INS5_IJNSA_ILi8EEESF_EEENS5_IJSF_SB_EEEEEEEvNS4_8identityESZ_S19_vS1A_EENS_8epilogue10collective6detail29Sm90TmaWarpSpecializedAdapterINS1D_15DefaultEpilogueIaSJ_SJ_NS1C_6thread17LinearCombinationIaLi1EiiLNS1H_9ScaleType4KindE0ELNS_15FloatRoundStyleE2EaEENS1_15EpilogueDefaultEEEEEvvEEEEvNT_6ParamsE,@function
        .size           _ZN7cutlass13device_kernelINS_4gemm6kernel13GemmUniversalIN4cute5tupleIJiiiiEEENS1_10collective13CollectiveMmaINS1_34MainloopSm90TmaGmmaWarpSpecializedILi5ENS5_IJNS4_1CILi1EEESB_SB_EEENS1_35KernelTmaWarpSpecializedCooperativeEEENS5_IJNSA_ILi128EEENSA_ILi48EEENSA_ILi256EEEEEEaNS5_IJlSB_lEEEaSJ_NS4_8TiledMMAINS4_8MMA_AtomIJNS4_4SM904GMMA26MMA_64x16x32_S32S8S8_SS_TNEEEENS4_6LayoutINS5_IJNSA_ILi2EEESB_SB_EEENS5_IJSB_NSA_ILi0EEEST_EEEEENS5_IJNS4_10UnderscoreESW_SW_EEEEENS4_13SM90_TMA_LOADENS4_14ComposedLayoutINS4_7SwizzleILi3ELi4ELi3EEENS4_18smem_ptr_flag_bitsILi8EEENSQ_INS5_IJNSA_ILi8EEESF_EEENS5_IJSF_SB_EEEEEEEvNS4_8identityESZ_S19_vS1A_EENS_8epilogue10collective6detail29Sm90TmaWarpSpecializedAdapterINS1D_15DefaultEpilogueIaSJ_SJ_NS1C_6thread17LinearCombinationIaLi1EiiLNS1H_9ScaleType4KindE0ELNS_15FloatRoundStyleE2EaEENS1_15EpilogueDefaultEEEEEvvEEEEvNT_6ParamsE,(.L_x_120 - _ZN7cutlass13device_kernelINS_4gemm6kernel13GemmUniversalIN4cute5tupleIJiiiiEEENS1_10collective13CollectiveMmaINS1_34MainloopSm90TmaGmmaWarpSpecializedILi5ENS5_IJNS4_1CILi1EEESB_SB_EEENS1_35KernelTmaWarpSpecializedCooperativeEEENS5_IJNSA_ILi128EEENSA_ILi48EEENSA_ILi256EEEEEEaNS5_IJlSB_lEEEaSJ_NS4_8TiledMMAINS4_8MMA_AtomIJNS4_4SM904GMMA26MMA_64x16x32_S32S8S8_SS_TNEEEENS4_6LayoutINS5_IJNSA_ILi2EEESB_SB_EEENS5_IJSB_NSA_ILi0EEEST_EEEEENS5_IJNS4_10UnderscoreESW_SW_EEEEENS4_13SM90_TMA_LOADENS4_14ComposedLayoutINS4_7SwizzleILi3ELi4ELi3EEENS4_18smem_ptr_flag_bitsILi8EEENSQ_INS5_IJNSA_ILi8EEESF_EEENS5_IJSF_SB_EEEEEEEvNS4_8identityESZ_S19_vS1A_EENS_8epilogue10collective6detail29Sm90TmaWarpSpecializedAdapterINS1D_15DefaultEpilogueIaSJ_SJ_NS1C_6thread17LinearCombinationIaLi1EiiLNS1H_9ScaleType4KindE0ELNS_15FloatRoundStyleE2EaEENS1_15EpilogueDefaultEEEEEvvEEEEvNT_6ParamsE)
        .other          _ZN7cutlass13device_kernelINS_4gemm6kernel13GemmUniversalIN4cute5tupleIJiiiiEEENS1_10collective13CollectiveMmaINS1_34MainloopSm90TmaGmmaWarpSpecializedILi5ENS5_IJNS4_1CILi1EEESB_SB_EEENS1_35KernelTmaWarpSpecializedCooperativeEEENS5_IJNSA_ILi128EEENSA_ILi48EEENSA_ILi256EEEEEEaNS5_IJlSB_lEEEaSJ_NS4_8TiledMMAINS4_8MMA_AtomIJNS4_4SM904GMMA26MMA_64x16x32_S32S8S8_SS_TNEEEENS4_6LayoutINS5_IJNSA_ILi2EEESB_SB_EEENS5_IJSB_NSA_ILi0EEEST_EEEEENS5_IJNS4_10UnderscoreESW_SW_EEEEENS4_13SM90_TMA_LOADENS4_14ComposedLayoutINS4_7SwizzleILi3ELi4ELi3EEENS4_18smem_ptr_flag_bitsILi8EEENSQ_INS5_IJNSA_ILi8EEESF_EEENS5_IJSF_SB_EEEEEEEvNS4_8identityESZ_S19_vS1A_EENS_8epilogue10collective6detail29Sm90TmaWarpSpecializedAdapterINS1D_15DefaultEpilogueIaSJ_SJ_NS1C_6thread17LinearCombinationIaLi1EiiLNS1H_9ScaleType4KindE0ELNS_15FloatRoundStyleE2EaEENS1_15EpilogueDefaultEEEEEvvEEEEvNT_6ParamsE,@"STO_CUDA_ENTRY STV_DEFAULT"
_ZN7cutlass13device_kernelINS_4gemm6kernel13GemmUniversalIN4cute5tupleIJiiiiEEENS1_10collective13CollectiveMmaINS1_34MainloopSm90TmaGmmaWarpSpecializedILi5ENS5_IJNS4_1CILi1EEESB_SB_EEENS1_35KernelTmaWarpSpecializedCooperativeEEENS5_IJNSA_ILi128EEENSA_ILi48EEENSA_ILi256EEEEEEaNS5_IJlSB_lEEEaSJ_NS4_8TiledMMAINS4_8MMA_AtomIJNS4_4SM904GMMA26MMA_64x16x32_S32S8S8_SS_TNEEEENS4_6LayoutINS5_IJNSA_ILi2EEESB_SB_EEENS5_IJSB_NSA_ILi0EEEST_EEEEENS5_IJNS4_10UnderscoreESW_SW_EEEEENS4_13SM90_TMA_LOADENS4_14ComposedLayoutINS4_7SwizzleILi3ELi4ELi3EEENS4_18smem_ptr_flag_bitsILi8EEENSQ_INS5_IJNSA_ILi8EEESF_EEENS5_IJSF_SB_EEEEEEEvNS4_8identityESZ_S19_vS1A_EENS_8epilogue10collective6detail29Sm90TmaWarpSpecializedAdapterINS1D_15DefaultEpilogueIaSJ_SJ_NS1C_6thread17LinearCombinationIaLi1EiiLNS1H_9ScaleType4KindE0ELNS_15FloatRoundStyleE2EaEENS1_15EpilogueDefaultEEEEEvvEEEEvNT_6ParamsE:
[----:B------:R-:W0:Y:S01]  /*0000*/  LDC R1, c[0x0][0x28] ;  /* 0x00000a00ff017b82 */ /* 0x000e220000000800 */
[----:B------:R-:W1:Y:S01]  /*0010*/  S2R R18, SR_TID.X ;  /* 0x0000000000127919 */ /* 0x000e620000002100 */
[----:B------:R-:W-:Y:S01]  /*0020*/  ELECT P0, URZ, PT ;  /* 0x00000000003f782f */ /* 0x000fe20003800000 */
[----:B------:R-:W-:Y:S01]  /*0030*/  BSSY B0, `(.L_x_0) ;  /* 0x000000f000007945 */ /* 0x000fe20003800000 */
[--C-:B-1----:R-:W-:Y:S02]  /*0040*/  SHF.R.U32.HI R0, RZ, 0x5, R18.reuse ;  /* 0x00000005ff007819 */ /* 0x102fe40000011612 */
[----:B------:R-:W-:-:S03]  /*0050*/  SHF.R.U32.HI R2, RZ, 0x7, R18 ;  /* 0x00000007ff027819 */ /* 0x000fc60000011612 */
[----:B------:R-:W1:Y:S04]  /*0060*/  SHFL.IDX PT, R5, R0, RZ, 0x1f ;  /* 0x00001fff00057589 */ /* 0x000e6800000e0000 */
[----:B------:R2:W3:Y:S01]  /*0070*/  SHFL.IDX PT, R8, R2, RZ, 0x1f ;  /* 0x00001fff02087589 */ /* 0x0004e200000e0000 */
[----:B-1----:R-:W-:-:S13]  /*0080*/  ISETP.NE.OR P0, PT, R5, RZ, !P0 ;  /* 0x000000ff0500720c */ /* 0x002fda0004705670 */
[----:B0-23--:R-:W-:Y:S05]  /*0090*/  @P0 BRA `(.L_x_1) ;  /* 0x0000000000200947 */ /* 0x00dfea0003800000 */
[----:B------:R-:W-:Y:S02]  /*00a0*/  ULDC.64 UR4, c[0x0][0x198] ;  /* 0x0000660000047ab9 */ /* 0x000fe40000000a00 */
[----:B------:R-:W-:Y:S02]  /*00b0*/  UIADD3 UR6, UP0, UR4, 0xf0, URZ ;  /* 0x000000f004067890 */ /* 0x000fe4000ff1e03f */
[----:B------:R-:W-:Y:S02]  /*00c0*/  UIADD3 UR4, UP1, UR4, 0x1f0, URZ ;  /* 0x000001f004047890 */ /* 0x000fe4000ff3e03f */
[----:B------:R-:W-:Y:S02]  /*00d0*/  UIADD3.X UR7, URZ, UR5, URZ, UP0, !UPT ;  /* 0x000000053f077290 */ /* 0x000fe400087fe43f */
[----:B------:R-:W-:-:S07]  /*00e0*/  UIADD3.X UR5, URZ, UR5, URZ, UP1, !UPT ;  /* 0x000000053f057290 */ /* 0x000fce0008ffe43f */
[----:B------:R0:W-:Y:S02]  /*00f0*/  UTMACCTL.PF [UR6] ;  /* 0x00000000060079b9 */ /* 0x0001e40008040000 */
[----:B------:R0:W-:Y:S02]  /*0100*/  UTMACCTL.PF [UR4] ;  /* 0x00000000040079b9 */ /* 0x0001e40008040000 */
[----:B0-----:R-:W-:Y:S01]  /*0110*/  NOP ;  /* 0x0000000000007918 */ /* 0x001fe20000000000 */
.L_x_1:
[----:B------:R-:W-:Y:S05]  /*0120*/  BSYNC B0 ;  /* 0x0000000000007941 */ /* 0x000fea0003800000 */
.L_x_0:
[----:B------:R-:W0:Y:S02]  /*0130*/  SHFL.IDX PT, R2, R0, RZ, 0x1f ;  /* 0x00001fff00027589 */ /* 0x000e2400000e0000 */
[----:B0-----:R-:W-:-:S13]  /*0140*/  ISETP.NE.AND P0, PT, R2, RZ, PT ;  /* 0x000000ff0200720c */ /* 0x001fda0003f05270 */
[----:B------:R-:W-:Y:S05]  /*0150*/  @P0 BRA `(.L_x_2) ;  /* 0x0000000000600947 */ /* 0x000fea0003800000 */
[----:B------:R-:W0:Y:S01]  /*0160*/  S2UR UR8, SR_CgaCtaId ;  /* 0x00000000000879c3 */ /* 0x000e220000008800 */
[----:B------:R-:W-:Y:S01]  /*0170*/  UMOV UR4, 0x400 ;  /* 0x0000040000047882 */ /* 0x000fe20000000000 */
[----:B------:R-:W-:Y:S01]  /*0180*/  UMOV UR5, 0x1 ;  /* 0x0000000100057882 */ /* 0x000fe20000000000 */
[----:B------:R-:W-:Y:S01]  /*0190*/  UMOV UR6, 0x100 ;  /* 0x0000010000067882 */ /* 0x000fe20000000000 */
[----:B------:R-:W-:Y:S01]  /*01a0*/  ELECT P0, URZ, PT ;  /* 0x00000000003f782f */ /* 0x000fe20003800000 */
[----:B------:R-:W-:-:S04]  /*01b0*/  UIADD3 UR6, -UR6, 0x100000, URZ ;  /* 0x0010000006067890 */ /* 0x000fc8000fffe13f */
[----:B------:R-:W-:Y:S02]  /*01c0*/  USHF.L.U32 UR7, UR6, 0xb, URZ ;  /* 0x0000000b06077899 */ /* 0x000fe4000800063f */
[----:B------:R-:W-:Y:S02]  /*01d0*/  USHF.L.U32 UR6, UR6, 0x1, URZ ;  /* 0x0000000106067899 */ /* 0x000fe4000800063f */
[----:B0-----:R-:W-:Y:S02]  /*01e0*/  ULEA UR8, UR8, UR4, 0x18 ;  /* 0x0000000408087291 */ /* 0x001fe4000f8ec03f */
[----:B------:R-:W-:-:S04]  /*01f0*/  UIADD3 UR4, -UR5, 0x100000, URZ ;  /* 0x0010000005047890 */ /* 0x000fc8000fffe13f */
[----:B------:R-:W-:Y:S02]  /*0200*/  USHF.L.U32 UR5, UR4, 0xb, URZ ;  /* 0x0000000b04057899 */ /* 0x000fe4000800063f */
[----:B------:R-:W-:Y:S01]  /*0210*/  USHF.L.U32 UR4, UR4, 0x1, URZ ;  /* 0x0000000104047899 */ /* 0x000fe2000800063f */
[----:B------:R-:W0:Y:S11]  /*0220*/  FENCE.VIEW.ASYNC.S ;  /* 0x00000000000073c6 */ /* 0x000e360000000000 */
[----:B0-----:R0:W1:Y:S01]  /*0230*/  SYNCS.EXCH.64 URZ, [UR8], UR4 ;  /* 0x00000004083f75b2 */ /* 0x0010620008000100 */
[----:B------:R0:W2:Y:S01]  /*0240*/  SYNCS.EXCH.64 URZ, [UR8+0x28], UR6 ;  /* 0x00002806083f75b2 */ /* 0x0000a20008000100 */
[----:B------:R0:W3:Y:S01]  /*0250*/  SYNCS.EXCH.64 URZ, [UR8+0x8], UR4 ;  /* 0x00000804083f75b2 */ /* 0x0000e20008000100 */
[----:B------:R0:W4:Y:S01]  /*0260*/  SYNCS.EXCH.64 URZ, [UR8+0x30], UR6 ;  /* 0x00003006083f75b2 */ /* 0x0001220008000100 */
[----:B------:R0:W0:Y:S01]  /*0270*/  SYNCS.EXCH.64 URZ, [UR8+0x10], UR4 ;  /* 0x00001004083f75b2 */ /* 0x0000220008000100 */
[----:B------:R0:W0:Y:S01]  /*0280*/  SYNCS.EXCH.64 URZ, [UR8+0x38], UR6 ;  /* 0x00003806083f75b2 */ /* 0x0000220008000100 */
[----:B------:R0:W0:Y:S01]  /*0290*/  SYNCS.EXCH.64 URZ, [UR8+0x18], UR4 ;  /* 0x00001804083f75b2 */ /* 0x0000220008000100 */
[----:B------:R0:W0:Y:S01]  /*02a0*/  SYNCS.EXCH.64 URZ, [UR8+0x40], UR6 ;  /* 0x00004006083f75b2 */ /* 0x0000220008000100 */
[----:B------:R0:W0:Y:S01]  /*02b0*/  SYNCS.EXCH.64 URZ, [UR8+0x20], UR4 ;  /* 0x00002004083f75b2 */ /* 0x0000220008000100 */
[----:B------:R0:W0:Y:S01]  /*02c0*/  SYNCS.EXCH.64 URZ, [UR8+0x48], UR6 ;  /* 0x00004806083f75b2 */ /* 0x0000220008000100 */
[----:B------:R-:W-:Y:S01]  /*02d0*/  NOP ;  /* 0x0000000000007918 */ /* 0x000fe20000000000 */
.L_x_2:
[----:B------:R-:W5:Y:S01]  /*02e0*/  SHFL.IDX PT, R0, R0, RZ, 0x1f ;  /* 0x00001fff00007589 */ /* 0x000f6200000e0000 */
[----:B------:R-:W-:Y:S01]  /*02f0*/  ELECT P0, URZ, PT ;  /* 0x00000000003f782f */ /* 0x000fe20003800000 */
[----:B------:R-:W1:Y:S01]  /*0300*/  LDC R2, c[0x0][0x65c] ;  /* 0x00019700ff027b82 */ /* 0x000e620000000800 */
[----:B------:R-:W-:Y:S01]  /*0310*/  SHF.R.S32.HI R6, RZ, 0x1f, R5 ;  /* 0x0000001fff067819 */ /* 0x000fe20000011405 */
[----:B------:R-:W2:Y:S01]  /*0320*/  S2R R3, SR_CTAID.Y ;  /* 0x0000000000037919 */ /* 0x000ea20000002600 */
[----:B0-----:R-:W-:Y:S01]  /*0330*/  UMOV UR4, 0x20 ;  /* 0x0000002000047882 */ /* 0x001fe20000000000 */
[----:B------:R-:W-:Y:S01]  /*0340*/  ISETP.NE.AND P2, PT, R8, RZ, PT ;  /* 0x000000ff0800720c */ /* 0x000fe20003f45270 */
[----:B------:R-:W-:Y:S01]  /*0350*/  NOP ;  /* 0x0000000000007918 */ /* 0x000fe20000000000 */
[----:B------:R-:W0:Y:S01]  /*0360*/  S2R R4, SR_CTAID.X ;  /* 0x0000000000047919 */ /* 0x000e220000002500 */
[----:B------:R-:W-:Y:S01]  /*0370*/  LEA.HI R6, R6, R5, RZ, 0x2 ;  /* 0x0000000506067211 */ /* 0x000fe200078f10ff */
[----:B------:R-:W-:Y:S01]  /*0380*/  NOP ;  /* 0x0000000000007918 */ /* 0x000fe20000000000 */
[----:B-----5:R-:W-:-:S02]  /*0390*/  ISETP.NE.OR P0, PT, R0, RZ, !P0 ;  /* 0x000000ff0000720c */ /* 0x020fc40004705670 */
[----:B-1----:R-:W-:-:S04]  /*03a0*/  ISETP.NE.AND P3, PT, R2, 0x1, PT ;  /* 0x000000010200780c */ /* 0x002fc80003f65270 */
[----:B------:R-:W-:Y:S02]  /*03b0*/  P2R R0, PR, RZ, 0x8 ;  /* 0x00000008ff007803 */ /* 0x000fe40000000000 */
[----:B------:R-:W-:-:S05]  /*03c0*/  LOP3.LUT R0, R6, 0xfffffffc, RZ, 0xc0, !PT ;  /* 0xfffffffc06007812 */ /* 0x000fca00078ec0ff */
[----:B------:R-:W-:Y:S01]  /*03d0*/  VOTEU.ALL UP0, P0 ;  /* 0x00000000003f7886 */ /* 0x000fe20000000000 */
[----:B------:R-:W-:Y:S01]  /*03e0*/  IMAD.IADD R0, R5, 0x1, -R0 ;  /* 0x0000000105007824 */ /* 0x000fe200078e0a00 */
[----:B------:R-:W0:Y:S01]  /*03f0*/  @P3 LDC R17, c[0x0][0x10] ;  /* 0x00000400ff113b82 */ /* 0x000e220000000800 */
[----:B------:R-:W-:Y:S01]  /*0400*/  VOTEU.ALL UP1, P0 ;  /* 0x00000000003f7886 */ /* 0x000fe20000020000 */
[----:B--2---:R-:W-:Y:S01]  /*0410*/  @P3 IMAD.MOV.U32 R6, RZ, RZ, R3 ;  /* 0x000000ffff063224 */ /* 0x004fe200078e0003 */
[----:B------:R-:W-:Y:S01]  /*0420*/  @!UP0 UMOV UR6, 0x400 ;  /* 0x0000040000068882 */ /* 0x000fe20000000000 */
[----:B------:R-:W-:-:S04]  /*0430*/  @!UP0 UIADD3 UR4, -UR4, 0x100000, URZ ;  /* 0x0010000004048890 */ /* 0x000fc8000fffe13f */
[----:B------:R-:W-:Y:S02]  /*0440*/  @!UP0 USHF.L.U32 UR5, UR4, 0xb, URZ ;  /* 0x0000000b04058899 */ /* 0x000fe4000800063f */
[----:B------:R-:W-:Y:S01]  /*0450*/  @!UP0 USHF.L.U32 UR4, UR4, 0x1, URZ ;  /* 0x0000000104048899 */ /* 0x000fe2000800063f */
[----:B------:R-:W-:Y:S02]  /*0460*/  @P3 IMAD.MOV.U32 R7, RZ, RZ, RZ ;  /* 0x000000ffff073224 */ /* 0x000fe400078e00ff */
[----:B------:R-:W-:Y:S01]  /*0470*/  IMAD.MOV.U32 R5, RZ, RZ, RZ ;  /* 0x000000ffff057224 */ /* 0x000fe200078e00ff */
[----:B------:R-:W1:Y:S01]  /*0480*/  @!UP0 S2UR UR7, SR_CgaCtaId ;  /* 0x00000000000789c3 */ /* 0x000e620000008800 */
[----:B------:R-:W-:-:S07]  /*0490*/  @P3 IMAD.MOV.U32 R11, RZ, RZ, RZ ;  /* 0x000000ffff0b3224 */ /* 0x000fce00078e00ff */
[----:B------:R-:W2:Y:S01]  /*04a0*/  @!P3 LDC R9, c[0x0][0xc] ;  /* 0x00000300ff09bb82 */ /* 0x000ea20000000800 */
[----:B0-----:R-:W-:-:S04]  /*04b0*/  @P3 IMAD.WIDE.U32 R16, R4, R17, R6 ;  /* 0x0000001104103225 */ /* 0x001fc800078e0006 */
[----:B------:R-:W-:Y:S01]  /*04c0*/  @P3 IMAD.IADD R17, R17, 0x1, R11 ;  /* 0x0000000111113824 */ /* 0x000fe200078e020b */
[----:B-1----:R-:W-:Y:S01]  /*04d0*/  @!UP0 ULEA UR6, UR7, UR6, 0x18 ;  /* 0x0000000607068291 */ /* 0x002fe2000f8ec03f */
[----:B------:R-:W-:Y:S01]  /*04e0*/  VOTEU.ALL UP0, P0 ;  /* 0x00000000003f7886 */ /* 0x000fe20000000000 */
[----:B------:R-:W-:-:S04]  /*04f0*/  ISETP.NE.AND P0, PT, R0, 0x3, PT ;  /* 0x000000030000780c */ /* 0x000fc80003f05270 */
[----:B------:R-:W-:Y:S01]  /*0500*/  ISETP.EQ.OR P0, PT, R0, RZ, !P0 ;  /* 0x000000ff0000720c */ /* 0x000fe20004702670 */
[----:B--2---:R-:W-:-:S03]  /*0510*/  @!P3 IMAD.WIDE.U32 R6, R9, R3, R4 ;  /* 0x000000030906b225 */ /* 0x004fc600078e0004 */
[C---:B------:R-:W-:Y:S01]  /*0520*/  ISETP.EQ.AND P0, PT, R8.reuse, RZ, P0 ;  /* 0x000000ff0800720c */ /* 0x040fe20000702270 */
[----:B------:R-:W-:Y:S01]  /*0530*/  VIADD R8, R8, 0xffffffff ;  /* 0xffffffff08087836 */ /* 0x000fe20000000000 */
[----:B------:R-:W0:Y:S02]  /*0540*/  FENCE.VIEW.ASYNC.S ;  /* 0x00000000000073c6 */ /* 0x000e240000000000 */
[----:B0-----:R0:W3:Y:S01]  /*0550*/  @!UP0 SYNCS.EXCH.64 URZ, [UR6+0x60], UR4 ;  /* 0x00006004063f85b2 */ /* 0x0010e20008000100 */
[----:B------:R-:W-:Y:S01]  /*0560*/  @!P3 IMAD.MOV.U32 R16, RZ, RZ, R6 ;  /* 0x000000ffff10b224 */ /* 0x000fe200078e0006 */
[----:B------:R-:W-:Y:S01]  /*0570*/  SEL R19, RZ, 0x1, !P0 ;  /* 0x00000001ff137807 */ /* 0x000fe20004000000 */
[----:B------:R-:W-:Y:S01]  /*0580*/  @!P3 IMAD.MOV.U32 R17, RZ, RZ, R7 ;  /* 0x000000ffff11b224 */ /* 0x000fe200078e0007 */
[----:B------:R-:W-:-:S04]  /*0590*/  ISETP.GE.U32.AND P1, PT, R8, 0x2, PT ;  /* 0x000000020800780c */ /* 0x000fc80003f26070 */
[----:B------:R-:W-:Y:S01]  /*05a0*/  SEL R19, R19, 0x2, P1 ;  /* 0x0000000213137807 */ /* 0x000fe20000800000 */
[----:B------:R0:W3:Y:S01]  /*05b0*/  @!UP1 SYNCS.EXCH.64 URZ, [UR6+0x68], UR4 ;  /* 0x00006804063f95b2 */ /* 0x0000e20008000100 */
[----:B------:R-:W-:Y:S01]  /*05c0*/  NOP ;  /* 0x0000000000007918 */ /* 0x000fe20000000000 */
[----:B---34-:R-:W-:Y:S06]  /*05d0*/  BAR.SYNC.DEFER_BLOCKING 0x0 ;  /* 0x0000000000007b1d */ /* 0x018fec0000010000 */
[----:B------:R-:W-:Y:S05]  /*05e0*/  @!P2 BRA `(.L_x_3) ;  /* 0x0000004000eca947 */ /* 0x000fea0003800000 */
[----:B------:R-:W-:-:S13]  /*05f0*/  ISETP.GT.U32.AND P0, PT, R8, 0x1, PT ;  /* 0x000000010800780c */ /* 0x000fda0003f04070 */
[----:B0-----:R-:W-:Y:S05]  /*0600*/  @P0 EXIT ;  /* 0x000000000000094d */ /* 0x001fea0003800000 */
[----:B------:R-:W-:Y:S01]  /*0610*/  ULDC.64 UR4, c[0x0][0x650] ;  /* 0x0001940000047ab9 */ /* 0x000fe20000000a00 */
[----:B------:R-:W-:Y:S01]  /*0620*/  PRMT R0, RZ, 0x7610, R0 ;  /* 0x00007610ff007816 */ /* 0x000fe20000000000 */
[----:B------:R-:W-:Y:S01]  /*0630*/  IMAD.MOV.U32 R49, RZ, RZ, -0x1 ;  /* 0xffffffffff317424 */ /* 0x000fe200078e00ff */
[----:B------:R-:W-:Y:S01]  /*0640*/  ISETP.GE.U32.AND P0, PT, R16, UR4, PT ;  /* 0x0000000410007c0c */ /* 0x000fe2000bf06070 */
[----:B------:R-:W-:Y:S02]  /*0650*/  IMAD.MOV.U32 R50, RZ, RZ, -0x1 ;  /* 0xffffffffff327424 */ /* 0x000fe400078e00ff */
[----:B------:R-:W-:Y:S01]  /*0660*/  IMAD.MOV.U32 R51, RZ, RZ, -0x1 ;  /* 0xffffffffff337424 */ /* 0x000fe200078e00ff */
[----:B------:R-:W-:-:S13]  /*0670*/  ISETP.GE.U32.AND.EX P0, PT, R17, UR5, PT, P0 ;  /* 0x0000000511007c0c */ /* 0x000fda000bf06100 */
[----:B------:R-:W-:Y:S05]  /*0680*/  @P0 BRA `(.L_x_4) ;  /* 0x0000000400540947 */ /* 0x000fea0003800000 */
[----:B------:R-:W0:Y:S01]  /*0690*/  LDC.64 R14, c[0x0][0x628] ;  /* 0x00018a00ff0e7b82 */ /* 0x000e220000000a00 */
[----:B------:R-:W-:Y:S02]  /*06a0*/  IMAD.MOV.U32 R6, RZ, RZ, R16 ;  /* 0x000000ffff067224 */ /* 0x000fe400078e0010 */
[----:B------:R-:W-:-:S05]  /*06b0*/  IMAD.MOV.U32 R7, RZ, RZ, R17 ;  /* 0x000000ffff077224 */ /* 0x000fca00078e0011 */
[----:B------:R-:W1:Y:S08]  /*06c0*/  LDC R0, c[0x0][0x630] ;  /* 0x00018c00ff007b82 */ /* 0x000e700000000800 */
[----:B------:R-:W2:Y:S01]  /*06d0*/  LDC.64 R20, c[0x0][0x620] ;  /* 0x00018800ff147b82 */ /* 0x000ea20000000a00 */
[----:B0-----:R-:W-:-:S04]  /*06e0*/  ISETP.NE.U32.AND P0, PT, R14, RZ, PT ;  /* 0x000000ff0e00720c */ /* 0x001fc80003f05070 */
[----:B------:R-:W-:-:S13]  /*06f0*/  ISETP.NE.AND.EX P0, PT, R15, RZ, PT, P0 ;  /* 0x000000ff0f00720c */ /* 0x000fda0003f05300 */
[----:B-12---:R-:W-:Y:S05]  /*0700*/  @!P0 BRA `(.L_x_5) ;  /* 0x0000000000288947 */ /* 0x006fea0003800000 */
[----:B------:R-:W0:Y:S02]  /*0710*/  LDC R11, c[0x0][0x634] ;  /* 0x00018d00ff0b7b82 */ /* 0x000e240000000800 */
[----:B0-----:R-:W-:-:S05]  /*0720*/  IADD3 R11, P0, R16, R11, RZ ;  /* 0x0000000b100b7210 */ /* 0x001fca0007f1e0ff */
[----:B------:R-:W-:-:S04]  /*0730*/  IMAD.X R13, RZ, RZ, R17, P0 ;  /* 0x000000ffff0d7224 */ /* 0x000fc800000e0611 */
[----:B------:R-:W-:-:S04]  /*0740*/  IMAD.WIDE.U32 R6, R13, R14, RZ ;  /* 0x0000000e0d067225 */ /* 0x000fc800078e00ff */
[----:B------:R-:W-:-:S04]  /*0750*/  IMAD.WIDE.U32 R8, P0, R11, R15, R6 ;  /* 0x0000000f0b087225 */ /* 0x000fc80007800006 */
[----:B------:R-:W-:-:S04]  /*0760*/  IMAD.WIDE.U32 R6, R11, R14, RZ ;  /* 0x0000000e0b067225 */ /* 0x000fc800078e00ff */
[----:B------:R-:W-:Y:S01]  /*0770*/  IMAD.X R11, RZ, RZ, RZ, P0 ;  /* 0x000000ffff0b7224 */ /* 0x000fe200000e06ff */
[----:B------:R-:W-:Y:S01]  /*0780*/  IADD3 RZ, P0, R7, R8, RZ ;  /* 0x0000000807ff7210 */ /* 0x000fe20007f1e0ff */
[----:B------:R-:W-:-:S04]  /*0790*/  IMAD.MOV.U32 R10, RZ, RZ, R9 ;  /* 0x000000ffff0a7224 */ /* 0x000fc800078e0009 */
[----:B------:R-:W-:-:S08]  /*07a0*/  IMAD.WIDE.U32.X R6, R13, R15, R10, P0 ;  /* 0x0000000f0d067225 */ /* 0x000fd000000e040a */
.L_x_5:
[-CC-:B------:R-:W-:Y:S01]  /*07b0*/  SHF.R.U64 R51, R6, R0.reuse, R7.reuse ;  /* 0x0000000006337219 */ /* 0x180fe20000001207 */
[----:B------:R-:W0:Y:S01]  /*07c0*/  LDC R10, c[0x0][0x618] ;  /* 0x00018600ff0a7b82 */ /* 0x000e220000000800 */
[----:B------:R-:W-:Y:S01]  /*07d0*/  SHF.R.U32.HI R5, RZ, R0, R7 ;  /* 0x00000000ff057219 */ /* 0x000fe20000011607 */
[----:B------:R-:W-:Y:S01]  /*07e0*/  ULDC UR4, c[0x0][0x150] ;  /* 0x0000540000047ab9 */ /* 0x000fe20000000800 */
[----:B------:R-:W-:Y:S02]  /*07f0*/  IADD3 R9, P0, RZ, -R51, RZ ;  /* 0x80000033ff097210 */ /* 0x000fe40007f1e0ff */
[----:B------:R-:W-:-:S03]  /*0800*/  I2FP.F32.U32 R0, R4 ;  /* 0x0000000400007245 */ /* 0x000fc60000201000 */
[----:B------:R-:W1:Y:S01]  /*0810*/  LDC.64 R26, c[0x0][0x640] ;  /* 0x00019000ff1a7b82 */ /* 0x000e620000000a00 */
[----:B------:R-:W-:Y:S02]  /*0820*/  IMAD.X R11, RZ, RZ, ~R5, P0 ;  /* 0x000000ffff0b7224 */ /* 0x000fe400000e0e05 */
[----:B------:R-:W-:Y:S01]  /*0830*/  FMUL R0, R0, UR4 ;  /* 0x0000000400007c20 */ /* 0x000fe20008400000 */
[----:B------:R-:W-:Y:S01]  /*0840*/  IMAD.WIDE.U32 R6, R9, R20, R16 ;  /* 0x0000001409067225 */ /* 0x000fe200078e0010 */
[----:B------:R-:W-:-:S03]  /*0850*/  ULDC UR4, c[0x0][0x154] ;  /* 0x0000550000047ab9 */ /* 0x000fc60000000800 */
[----:B------:R-:W-:Y:S01]  /*0860*/  IMAD R8, R11, R20, RZ ;  /* 0x000000140b087224 */ /* 0x000fe200078e02ff */
[----:B------:R-:W2:Y:S01]  /*0870*/  LDC R5, c[0x0][0x144] ;  /* 0x00005100ff057b82 */ /* 0x000ea20000000800 */
[----:B------:R-:W3:Y:S02]  /*0880*/  F2I.U32.TRUNC.NTZ R0, R0 ;  /* 0x0000000000007305 */ /* 0x000ee4000020f000 */
[----:B------:R-:W-:-:S04]  /*0890*/  IMAD R9, R9, R21, R8 ;  /* 0x0000001509097224 */ /* 0x000fc800078e0208 */
[----:B------:R-:W-:Y:S01]  /*08a0*/  IMAD.IADD R7, R7, 0x1, R9 ;  /* 0x0000000107077824 */ /* 0x000fe200078e0209 */
[----:B------:R-:W4:Y:S01]  /*08b0*/  LDC R12, c[0x0][0x608] ;  /* 0x00018200ff0c7b82 */ /* 0x000f220000000800 */
[----:B------:R-:W-:-:S03]  /*08c0*/  IMAD.MOV.U32 R9, RZ, RZ, -0x1 ;  /* 0xffffffffff097424 */ /* 0x000fc600078e00ff */
[-CC-:B0-----:R-:W-:Y:S02]  /*08d0*/  SHF.R.U64 R20, R6, R10.reuse, R7.reuse ;  /* 0x0000000a06147219 */ /* 0x181fe40000001207 */
[----:B------:R-:W-:Y:S02]  /*08e0*/  I2FP.F32.U32 R6, R3 ;  /* 0x0000000300067245 */ /* 0x000fe40000201000 */
[----:B------:R-:W0:Y:S01]  /*08f0*/  LDC R24, c[0x0][0x658] ;  /* 0x00019600ff187b82 */ /* 0x000e220000000800 */
[----:B-1----:R-:W-:Y:S01]  /*0900*/  ISETP.NE.U32.AND P0, PT, R26, RZ, PT ;  /* 0x000000ff1a00720c */ /* 0x002fe20003f05070 */
[----:B---3--:R-:W-:Y:S01]  /*0910*/  IMAD.MOV R8, RZ, RZ, -R0 ;  /* 0x000000ffff087224 */ /* 0x008fe200078e0a00 */
[----:B------:R-:W-:Y:S01]  /*0920*/  SHF.R.U32.HI R7, RZ, R10, R7 ;  /* 0x0000000aff077219 */ /* 0x000fe20000011607 */
[----:B------:R-:W-:Y:S01]  /*0930*/  FMUL R6, R6, UR4 ;  /* 0x0000000406067c20 */ /* 0x000fe20008400000 */
[----:B------:R-:W-:-:S03]  /*0940*/  ISETP.NE.AND.EX P0, PT, R27, RZ, PT, P0 ;  /* 0x000000ff1b00720c */ /* 0x000fc60003f05300 */
[----:B------:R-:W1:Y:S01]  /*0950*/  LDC R14, c[0x0][0x148] ;  /* 0x00005200ff0e7b82 */ /* 0x000e620000000800 */
[----:B--2---:R-:W-:-:S07]  /*0960*/  IMAD R0, R5, R8, R4 ;  /* 0x0000000805007224 */ /* 0x004fce00078e0204 */
[----:B------:R-:W2:Y:S01]  /*0970*/  LDC R22, c[0x0][0x600] ;  /* 0x00018000ff167b82 */ /* 0x000ea20000000800 */
[-CC-:B----4-:R-:W-:Y:S02]  /*0980*/  SHF.R.U64 R28, R20, R12.reuse, R7.reuse ;  /* 0x0000000c141c7219 */ /* 0x190fe40000001207 */
[----:B------:R-:W-:Y:S01]  /*0990*/  SHF.R.U32.HI R5, RZ, R12, R7 ;  /* 0x0000000cff057219 */ /* 0x000fe20000011607 */
[----:B------:R-:W-:Y:S01]  /*09a0*/  IMAD.MOV.U32 R7, RZ, RZ, 0x1 ;  /* 0x00000001ff077424 */ /* 0x000fe200078e00ff */
[----:B------:R3:W4:Y:S03]  /*09b0*/  F2I.U32.TRUNC.NTZ R12, R6 ;  /* 0x00000006000c7305 */ /* 0x000726000020f000 */
[----:B------:R-:W1:Y:S01]  /*09c0*/  LDC R15, c[0x0][0x648] ;  /* 0x00019200ff0f7b82 */ /* 0x000e620000000800 */
[-C--:B0-----:R-:W-:Y:S02]  /*09d0*/  SHF.L.U32 R4, R9, R24.reuse, RZ ;  /* 0x0000001809047219 */ /* 0x081fe400000006ff */
[----:B------:R-:W-:-:S02]  /*09e0*/  SHF.R.U64 R30, R28, R24, R5 ;  /* 0x000000181c1e7219 */ /* 0x000fc40000001205 */
[----:B------:R-:W-:Y:S02]  /*09f0*/  LOP3.LUT R11, RZ, R4, RZ, 0x33, !PT ;  /* 0x00000004ff0b7212 */ /* 0x000fe400078e33ff */
[-C--:B------:R-:W-:Y:S01]  /*0a00*/  SHF.R.U32.HI R5, RZ, R24.reuse, R5 ;  /* 0x00000018ff057219 */ /* 0x080fe20000011605 */
[----:B------:R-:W0:Y:S01]  /*0a10*/  LDC R21, c[0x0][0x638] ;  /* 0x00018e00ff157b82 */ /* 0x000e220000000800 */
[----:B------:R-:W-:Y:S01]  /*0a20*/  SHF.L.U32 R10, R7, R24, RZ ;  /* 0x00000018070a7219 */ /* 0x000fe200000006ff */
[----:B------:R-:W-:-:S06]  /*0a30*/  IMAD.MOV.U32 R4, RZ, RZ, R30 ;  /* 0x000000ffff047224 */ /* 0x000fcc00078e001e */
[----:B------:R-:W0:Y:S01]  /*0a40*/  LDC R49, c[0x0][0x610] ;  /* 0x00018400ff317b82 */ /* 0x000e220000000800 */
[----:B---34-:R-:W-:Y:S05]  /*0a50*/  @!P0 BRA `(.L_x_6) ;  /* 0x0000000000288947 */ /* 0x018fea0003800000 */
[----:B------:R-:W3:Y:S02]  /*0a60*/  LDC R9, c[0x0][0x64c] ;  /* 0x00019300ff097b82 */ /* 0x000ee40000000800 */
[----:B---3--:R-:W-:-:S05]  /*0a70*/  IADD3 R9, P0, R30, R9, RZ ;  /* 0x000000091e097210 */ /* 0x008fca0007f1e0ff */
        /* <DEDUP_REMOVED lines=8> */
.L_x_6:
[----:B-1----:R-:W-:Y:S01]  /*0b00*/  SHF.R.U64 R4, R4, R15, R5 ;  /* 0x0000000f04047219 */ /* 0x002fe20000001205 */
[----:B--2---:R-:W-:Y:S01]  /*0b10*/  VIADD R5, R22, 0xffffffff ;  /* 0xffffffff16057836 */ /* 0x004fe20000000000 */
[----:B------:R-:W-:Y:S01]  /*0b20*/  LOP3.LUT R11, R28, R11, RZ, 0xc0, !PT ;  /* 0x0000000b1c0b7212 */ /* 0x000fe200078ec0ff */
[----:B------:R-:W-:Y:S02]  /*0b30*/  IMAD.MOV R12, RZ, RZ, -R12 ;  /* 0x000000ffff0c7224 */ /* 0x000fe400078e0a0c */
[----:B------:R-:W-:Y:S02]  /*0b40*/  IMAD.MOV R6, RZ, RZ, -R4 ;  /* 0x000000ffff067224 */ /* 0x000fe400078e0a04 */
[----:B------:R-:W-:Y:S01]  /*0b50*/  IMAD R11, R10, R4, R11 ;  /* 0x000000040a0b7224 */ /* 0x000fe200078e020b */
[----:B------:R-:W-:Y:S01]  /*0b60*/  LOP3.LUT R4, R20, R5, RZ, 0xc0, !PT ;  /* 0x0000000514047212 */ /* 0x000fe200078ec0ff */
[----:B------:R-:W-:Y:S02]  /*0b70*/  @P3 IMAD R0, R14, R12, R3 ;  /* 0x0000000c0e003224 */ /* 0x000fe400078e0203 */
[----:B0-----:R-:W-:-:S02]  /*0b80*/  IMAD R3, R6, R21, R30 ;  /* 0x0000001506037224 */ /* 0x001fc400078e021e */
[----:B------:R-:W-:Y:S02]  /*0b90*/  IMAD R49, R11, R49, R0 ;  /* 0x000000310b317224 */ /* 0x000fe400078e0200 */
[----:B------:R-:W-:Y:S02]  /*0ba0*/  IMAD R4, R3, R22, R4 ;  /* 0x0000001603047224 */ /* 0x000fe400078e0204 */
[----:B------:R-:W-:-:S03]  /*0bb0*/  IMAD.MOV.U32 R0, RZ, RZ, 0x1 ;  /* 0x00000001ff007424 */ /* 0x000fc600078e00ff */
[----:B------:R-:W-:Y:S02]  /*0bc0*/  SEL R50, R4, R49, !P3 ;  /* 0x0000003104327207 */ /* 0x000fe40005800000 */
[----:B------:R-:W-:-:S07]  /*0bd0*/  SEL R49, R49, R4, !P3 ;  /* 0x0000000431317207 */ /* 0x000fce0005800000 */
.L_x_4:
[----:B------:R-:W-:-:S08]  /*0be0*/  NOP ;  /* 0x0000000000007918 */ /* 0x000fd00000000000 */
[----:B------:R-:W0:Y:S02]  /*0bf0*/  USETMAXREG.TRY_ALLOC.CTAPOOL UP0, 0xe8 ;  /* 0x000000e8000079c8 */ /* 0x000e240008000600 */
[----:B0-----:R-:W-:-:S13]  /*0c00*/  PLOP3.LUT P0, PT, PT, PT, UP0, 0x80, 0x0 ;  /* 0x000000000000781c */ /* 0x001fda0003f0f008 */
[----:B------:R-:W-:Y:S05]  /*0c10*/  @!P0 BRA `(.L_x_4) ;  /* 0xfffffffc00f08947 */ /* 0x000fea000383ffff */
[----:B------:R-:W-:Y:S01]  /*0c20*/  ULDC.64 UR4, c[0x0][0x598] ;  /* 0x0001660000047ab9 */ /* 0x000fe20000000a00 */
[----:B------:R-:W-:Y:S01]  /*0c30*/  ULDC.64 UR36, c[0x0][0x208] ;  /* 0x0000820000247ab9 */ /* 0x000fe20000000a00 */
[----:B------:R-:W-:-:S04]  /*0c40*/  ISETP.NE.U32.AND P0, PT, RZ, UR4, PT ;  /* 0x00000004ff007c0c */ /* 0x000fc8000bf05070 */
[----:B------:R-:W-:-:S13]  /*0c50*/  ISETP.NE.AND.EX P0, PT, RZ, UR5, PT, P0 ;  /* 0x00000005ff007c0c */ /* 0x000fda000bf05300 */
[----:B------:R-:W-:Y:S05]  /*0c60*/  @!P0 BRA `(.L_x_7) ;  /* 0x00000000001c8947 */ /* 0x000fea0003800000 */
[----:B------:R-:W0:Y:S02]  /*0c70*/  LDC.64 R4, c[0x0][0x598] ;  /* 0x00016600ff047b82 */ /* 0x000e240000000a00 */
[----:B0-----:R-:W2:Y:S02]  /*0c80*/  LDG.E.64 R4, desc[UR36][R4.64] ;  /* 0x0000002404047981 */ /* 0x001ea4000c1e1b00 */
[----:B--2---:R-:W-:-:S04]  /*0c90*/  ISETP.NE.U32.AND P0, PT, R4, RZ, PT ;  /* 0x000000ff0400720c */ /* 0x004fc80003f05070 */
[----:B------:R-:W-:-:S13]  /*0ca0*/  ISETP.NE.AND.EX P0, PT, R5, RZ, PT, P0 ;  /* 0x000000ff0500720c */ /* 0x000fda0003f05300 */
[----:B------:R-:W-:Y:S05]  /*0cb0*/  @!P0 BRA `(.L_x_7) ;  /* 0x0000000000088947 */ /* 0x000fea0003800000 */
[----:B------:R0:W5:Y:S01]  /*0cc0*/  LD.E R22, desc[UR36][R4.64] ;  /* 0x0000002404167980 */ /* 0x000162000c101900 */
[----:B------:R-:W-:Y:S05]  /*0cd0*/  BRA `(.L_x_8) ;  /* 0x0000000000247947 */ /* 0x000fea0003800000 */
.L_x_7:
[----:B------:R-:W-:Y:S02]  /*0ce0*/  ULDC.64 UR4, c[0x0][0x588] ;  /* 0x0001620000047ab9 */ /* 0x000fe40000000a00 */
[----:B------:R-:W-:-:S04]  /*0cf0*/  ISETP.NE.U32.AND P0, PT, RZ, UR4, PT ;  /* 0x00000004ff007c0c */ /* 0x000fc8000bf05070 */
[----:B------:R-:W-:-:S13]  /*0d00*/  ISETP.NE.AND.EX P0, PT, RZ, UR5, PT, P0 ;  /* 0x00000005ff007c0c */ /* 0x000fda000bf05300 */
[----:B------:R-:W-:Y:S05]  /*0d10*/  @!P0 BRA `(.L_x_9) ;  /* 0x00000000000c8947 */ /* 0x000fea0003800000 */
[----:B------:R-:W0:Y:S02]  /*0d20*/  LDC.64 R22, c[0x0][0x588] ;  /* 0x00016200ff167b82 */ /* 0x000e240000000a00 */
[----:B0-----:R1:W5:Y:S01]  /*0d30*/  LDG.E R22, desc[UR36][R22.64] ;  /* 0x0000002416167981 */ /* 0x001362000c1e1900 */
[----:B------:R-:W-:Y:S05]  /*0d40*/  BRA `(.L_x_8) ;  /* 0x0000000000087947 */ /* 0x000fea0003800000 */
.L_x_9:
[----:B------:R-:W-:Y:S02]  /*0d50*/  ULDC UR4, c[0x0][0x580] ;  /* 0x0001600000047ab9 */ /* 0x000fe40000000800 */
[----:B------:R-:W-:-:S07]  /*0d60*/  IMAD.U32 R22, RZ, RZ, UR4 ;  /* 0x00000004ff167e24 */ /* 0x000fce000f8e00ff */
.L_x_8:
[----:B------:R-:W-:Y:S02]  /*0d70*/  ULDC.64 UR4, c[0x0][0x5a0] ;  /* 0x0001680000047ab9 */ /* 0x000fe40000000a00 */
[----:B------:R-:W-:-:S04]  /*0d80*/  ISETP.NE.U32.AND P0, PT, RZ, UR4, PT ;  /* 0x00000004ff007c0c */ /* 0x000fc8000bf05070 */
[----:B------:R-:W-:-:S13]  /*0d90*/  ISETP.NE.AND.EX P0, PT, RZ, UR5, PT, P0 ;  /* 0x00000005ff007c0c */ /* 0x000fda000bf05300 */
[----:B------:R-:W-:Y:S05]  /*0da0*/  @!P0 BRA `(.L_x_10) ;  /* 0x00000000001c8947 */ /* 0x000fea0003800000 */
[----:B0-----:R-:W0:Y:S02]  /*0db0*/  LDC.64 R4, c[0x0][0x5a0] ;  /* 0x00016800ff047b82 */ /* 0x001e240000000a00 */
[----:B0-----:R-:W2:Y:S02]  /*0dc0*/  LDG.E.64 R4, desc[UR36][R4.64] ;  /* 0x0000002404047981 */ /* 0x001ea4000c1e1b00 */
[----:B--2---:R-:W-:-:S04]  /*0dd0*/  ISETP.NE.U32.AND P0, PT, R4, RZ, PT ;  /* 0x000000ff0400720c */ /* 0x004fc80003f05070 */
[----:B------:R-:W-:-:S13]  /*0de0*/  ISETP.NE.AND.EX P0, PT, R5, RZ, PT, P0 ;  /* 0x000000ff0500720c */ /* 0x000fda0003f05300 */
[----:B------:R-:W-:Y:S05]  /*0df0*/  @!P0 BRA `(.L_x_10) ;  /* 0x0000000000088947 */ /* 0x000fea0003800000 */
[----:B-1----:R0:W5:Y:S01]  /*0e00*/  LD.E R23, desc[UR36][R4.64] ;  /* 0x0000002404177980 */ /* 0x002162000c101900 */
[----:B------:R-:W-:Y:S05]  /*0e10*/  BRA `(.L_x_11) ;  /* 0x0000000000247947 */ /* 0x000fea0003800000 */
.L_x_10:
[----:B------:R-:W-:Y:S02]  /*0e20*/  ULDC.64 UR4, c[0x0][0x590] ;  /* 0x0001640000047ab9 */ /* 0x000fe40000000a00 */
[----:B------:R-:W-:-:S04]  /*0e30*/  ISETP.NE.U32.AND P0, PT, RZ, UR4, PT ;  /* 0x00000004ff007c0c */ /* 0x000fc8000bf05070 */
[----:B------:R-:W-:-:S13]  /*0e40*/  ISETP.NE.AND.EX P0, PT, RZ, UR5, PT, P0 ;  /* 0x00000005ff007c0c */ /* 0x000fda000bf05300 */
[----:B------:R-:W-:Y:S05]  /*0e50*/  @!P0 BRA `(.L_x_12) ;  /* 0x00000000000c8947 */ /* 0x000fea0003800000 */
[----:B0-----:R-:W1:Y:S02]  /*0e60*/  LDC.64 R4, c[0x0][0x590] ;  /* 0x00016400ff047b82 */ /* 0x001e640000000a00 */
[----:B-1----:R1:W5:Y:S01]  /*0e70*/  LDG.E R23, desc[UR36][R4.64] ;  /* 0x0000002404177981 */ /* 0x002362000c1e1900 */
[----:B------:R-:W-:Y:S05]  /*0e80*/  BRA `(.L_x_11) ;  /* 0x0000000000087947 */ /* 0x000fea0003800000 */
.L_x_12:
[----:B------:R-:W-:Y:S02]  /*0e90*/  ULDC UR4, c[0x0][0x584] ;  /* 0x0001610000047ab9 */ /* 0x000fe40000000800 */
[----:B-1----:R-:W-:-:S07]  /*0ea0*/  IMAD.U32 R23, RZ, RZ, UR4 ;  /* 0x00000004ff177e24 */ /* 0x002fce000f8e00ff */
.L_x_11:
[----:B------:R-:W-:-:S13]  /*0eb0*/  LOP3.LUT P0, RZ, R0, 0xff, RZ, 0xc0, !PT ;  /* 0x000000ff00ff7812 */ /* 0x000fda000780c0ff */
[----:B------:R-:W-:Y:S05]  /*0ec0*/  @!P0 EXIT ;  /* 0x000000000000894d */ /* 0x000fea0003800000 */
[----:B------:R-:W-:Y:S01]  /*0ed0*/  ULDC UR4, c[0x0][0x28c] ;  /* 0x0000a30000047ab9 */ /* 0x000fe20000000800 */
[----:B------:R-:W-:Y:S01]  /*0ee0*/  UMOV UR38, URZ ;  /* 0x0000003f00267c82 */ /* 0x000fe20008000000 */
[----:B------:R-:W-:Y:S01]  /*0ef0*/  UIADD3 UR4, UR4, 0xff, URZ ;  /* 0x000000ff04047890 */ /* 0x000fe2000fffe03f */
[----:B------:R-:W-:-:S03]  /*0f00*/  UMOV UR39, URZ ;  /* 0x0000003f00277c82 */ /* 0x000fc60008000000 */
[----:B------:R-:W-:-:S04]  /*0f10*/  USHF.R.S32.HI UR5, URZ, 0x1f, UR4 ;  /* 0x0000001f3f057899 */ /* 0x000fc80008011404 */
[----:B------:R-:W-:-:S04]  /*0f20*/  ULEA.HI UR5, UR5, UR4, URZ, 0x8 ;  /* 0x0000000405057291 */ /* 0x000fc8000f8f403f */
[----:B------:R-:W-:-:S12]  /*0f30*/  USHF.R.S32.HI UR40, URZ, 0x8, UR5 ;  /* 0x000000083f287899 */ /* 0x000fd80008011405 */
.L_x_82:
[----:B------:R-:W-:Y:S01]  /*0f40*/  LOP3.LUT R0, R18, 0x80, RZ, 0xc0, !PT ;  /* 0x0000008012007812 */ /* 0x000fe200078ec0ff */
[----:B------:R-:W2:Y:S01]  /*0f50*/  S2UR UR7, SR_CgaCtaId ;  /* 0x00000000000779c3 */ /* 0x000ea20000008800 */
[----:B------:R-:W-:Y:S02]  /*0f60*/  UMOV UR6, 0x400 ;  /* 0x0000040000067882 */ /* 0x000fe40000000000 */
[----:B------:R-:W-:-:S06]  /*0f70*/  SHF.R.U32.HI R0, RZ, 0x7, R0 ;  /* 0x00000007ff007819 */ /* 0x000fcc0000011600 */
[----:B------:R-:W3:Y:S01]  /*0f80*/  SHFL.IDX PT, R0, R0, RZ, 0x1f ;  /* 0x00001fff00007589 */ /* 0x000ee200000e0000 */
[----:B--2---:R-:W-:Y:S01]  /*0f90*/  ULEA UR6, UR7, UR6, 0x18 ;  /* 0x0000000607067291 */ /* 0x004fe2000f8ec03f */
[----:B---3--:R-:W-:-:S13]  /*0fa0*/  R2UR UR4, R0 ;  /* 0x00000000000472ca */ /* 0x008fda00000e0000 */
[----:B------:R-:W-:-:S04]  /*0fb0*/  ULEA.HI UR5, UR4, UR4, URZ, 0x1 ;  /* 0x0000000404057291 */ /* 0x000fc8000f8f083f */
[----:B------:R-:W-:-:S04]  /*0fc0*/  ULOP3.LUT UR5, UR5, 0x7fffe, URZ, 0xc0, !UPT ;  /* 0x0007fffe05057892 */ /* 0x000fc8000f8ec03f */
[----:B------:R-:W-:-:S03]  /*0fd0*/  UIADD3 UR5, UR4, -UR5, URZ ;  /* 0x8000000504057290 */ /* 0x000fc6000fffe03f */
[----:B------:R-:W-:Y:S01]  /*0fe0*/  ULDC UR4, c[0x0][0x28c] ;  /* 0x0000a30000047ab9 */ /* 0x000fe20000000800 */
[----:B------:R-:W-:Y:S01]  /*0ff0*/  ULEA UR5, UR5, UR6, 0xd ;  /* 0x0000000605057291 */ /* 0x000fe2000f8e683f */
[----:B------:R-:W-:-:S03]  /*1000*/  ISETP.LT.AND P0, PT, RZ, UR4, PT ;  /* 0x00000004ff007c0c */ /* 0x000fc6000bf01270 */
[----:B------:R-:W-:-:S04]  /*1010*/  UIADD3 UR5, UR5, 0x100, URZ ;  /* 0x0000010005057890 */ /* 0x000fc8000fffe03f */
[----:B------:R-:W-:-:S04]  /*1020*/  USHF.R.U32.HI UR5, URZ, 0x4, UR5 ;  /* 0x000000043f057899 */ /* 0x000fc80008011605 */
[----:B------:R-:W-:Y:S02]  /*1030*/  ULOP3.LUT UR41, UR5, 0x3fff, URZ, 0xc0, !UPT ;  /* 0x00003fff05297892 */ /* 0x000fe4000f8ec03f */
[----:B0---4-:R-:W-:Y:S10]  /*1040*/  @P0 BRA `(.L_x_13) ;  /* 0x0000000000400947 */ /* 0x011ff40003800000 */
[----:B------:R-:W-:Y:S01]  /*1050*/  MOV R0, 0x0 ;  /* 0x0000000000007802 */ /* 0x000fe20000000f00 */
[----:B------:R-:W-:Y:S01]  /*1060*/  ULDC.64 UR4, c[0x4][0x68] ;  /* 0x01001a0000047ab9 */ /* 0x000fe20000000a00 */
[----:B------:R-:W-:Y:S01]  /*1070*/  ULDC.64 UR6, c[0x4][0x8] ;  /* 0x0100020000067ab9 */ /* 0x000fe20000000a00 */
[----:B01----:R-:W-:Y:S01]  /*1080*/  IMAD.U32 R4, RZ, RZ, UR4 ;  /* 0x00000004ff047e24 */ /* 0x003fe2000f8e00ff */
[----:B------:R0:W1:Y:S01]  /*1090*/  LDC.64 R14, c[0x4][R0] ;  /* 0x01000000000e7b82 */ /* 0x0000620000000a00 */
[----:B------:R-:W-:Y:S01]  /*10a0*/  IMAD.U32 R5, RZ, RZ, UR5 ;  /* 0x00000005ff057e24 */ /* 0x000fe2000f8e00ff */
[----:B------:R-:W-:Y:S01]  /*10b0*/  ULDC.64 UR4, c[0x4][0x70] ;  /* 0x01001c0000047ab9 */ /* 0x000fe20000000a00 */
[----:B------:R-:W-:Y:S02]  /*10c0*/  IMAD.U32 R10, RZ, RZ, UR6 ;  /* 0x00000006ff0a7e24 */ /* 0x000fe4000f8e00ff */
[----:B------:R-:W-:Y:S02]  /*10d0*/  IMAD.U32 R6, RZ, RZ, UR4 ;  /* 0x00000004ff067e24 */ /* 0x000fe4000f8e00ff */
[----:B------:R-:W-:-:S02]  /*10e0*/  IMAD.U32 R7, RZ, RZ, UR5 ;  /* 0x00000005ff077e24 */ /* 0x000fc4000f8e00ff */
[----:B------:R-:W-:Y:S02]  /*10f0*/  IMAD.U32 R11, RZ, RZ, UR7 ;  /* 0x00000007ff0b7e24 */ /* 0x000fe4000f8e00ff */
[----:B------:R-:W-:Y:S02]  /*1100*/  IMAD.MOV.U32 R8, RZ, RZ, 0x1e1 ;  /* 0x000001e1ff087424 */ /* 0x000fe400078e00ff */
[----:B------:R-:W-:Y:S02]  /*1110*/  IMAD.MOV.U32 R12, RZ, RZ, 0x1 ;  /* 0x00000001ff0c7424 */ /* 0x000fe400078e00ff */
[----:B0-----:R-:W-:-:S07]  /*1120*/  IMAD.MOV.U32 R13, RZ, RZ, RZ ;  /* 0x000000ffff0d7224 */ /* 0x001fce00078e00ff */
[----:B------:R-:W-:-:S07]  /*1130*/  LEPC R20, `(.L_x_13) ;  /* 0x000000001014794e */ /* 0x000fce0000000000 */
[----:B-1---5:R-:W-:Y:S05]  /*1140*/  CALL.ABS.NOINC R14 ;  /* 0x000000000e007343 */ /* 0x022fea0003c00000 */
.L_x_13:
[----:B------:R-:W-:-:S04]  /*1150*/  LOP3.LUT R0, R19, 0x1, RZ, 0xfc, !PT ;  /* 0x0000000113007812 */ /* 0x000fc800078efcff */
[----:B------:R-:W-:-:S13]  /*1160*/  ISETP.NE.AND P0, PT, R0, 0x3, PT ;  /* 0x000000030000780c */ /* 0x000fda0003f05270 */
[----:B------:R-:W-:Y:S05]  /*1170*/  @!P0 BRA `(.L_x_14) ;  /* 0x0000000000048947 */ /* 0x000fea0003800000 */
[----:B------:R-:W-:Y:S01]  /*1180*/  BPT.TRAP 0x1 ;  /* 0x000000040000795c */ /* 0x000fe20000300000 */
.L_x_14:
[----:B------:R-:W2:Y:S01]  /*1190*/  S2UR UR5, SR_CgaCtaId ;  /* 0x00000000000579c3 */ /* 0x000ea20000008800 */
[----:B------:R-:W-:Y:S01]  /*11a0*/  UMOV UR4, 0x400 ;  /* 0x0000040000047882 */ /* 0x000fe20000000000 */
[----:B------:R-:W-:Y:S02]  /*11b0*/  IMAD.U32 R0, RZ, RZ, UR38 ;  /* 0x00000026ff007e24 */ /* 0x000fe4000f8e00ff */
[----:B------:R-:W-:-:S03]  /*11c0*/  IMAD.U32 R3, RZ, RZ, UR39 ;  /* 0x00000027ff037e24 */ /* 0x000fc6000f8e00ff */
[----:B------:R-:W-:Y:S01]  /*11d0*/  SHF.L.U32 R0, R0, 0x1f, RZ ;  /* 0x0000001f00007819 */ /* 0x000fe200000006ff */
[----:B--2---:R-:W-:-:S06]  /*11e0*/  ULEA UR4, UR5, UR4, 0x18 ;  /* 0x0000000405047291 */ /* 0x004fcc000f8ec03f */
[----:B------:R-:W-:-:S04]  /*11f0*/  IMAD.U32 R6, RZ, RZ, UR4 ;  /* 0x00000004ff067e24 */ /* 0x000fc8000f8e00ff */
[----:B------:R-:W-:-:S04]  /*1200*/  IMAD R3, R3, 0x8, R6 ;  /* 0x0000000803037824 */ /* 0x000fc800078e0206 */
[----:B------:R2:W3:Y:S01]  /*1210*/  SYNCS.PHASECHK.TRANS64.TRYWAIT P1, [R3+URZ], R0 ;  /* 0x00000000030075a7 */ /* 0x0004e2000802017f */
[----:B------:R-:W-:Y:S05]  /*1220*/  @!P0 BRA `(.L_x_15) ;  /* 0x0000000000048947 */ /* 0x000fea0003800000 */
[----:B------:R-:W-:Y:S01]  /*1230*/  BPT.TRAP 0x1 ;  /* 0x000000040000795c */ /* 0x000fe20000300000 */
.L_x_15:
[----:B---3--:R-:W-:Y:S05]  /*1240*/  @P1 BRA `(.L_x_16) ;  /* 0x0000000000081947 */ /* 0x008fea0003800000 */
[----:B------:R-:W3:Y:S02]  /*1250*/  SYNCS.PHASECHK.TRANS64.TRYWAIT P1, [R3+URZ], R0 ;  /* 0x00000000030075a7 */ /* 0x000ee4000802017f */
[----:B---3--:R-:W-:Y:S05]  /*1260*/  @!P1 BRA `(.L_x_17) ;  /* 0x0000004c00ac9947 */ /* 0x008fea0003800000 */
.L_x_16:
[----:B------:R-:W-:-:S04]  /*1270*/  UISETP.LT.AND UP0, UPT, UR40, 0x1, UPT ;  /* 0x000000012800788c */ /* 0x000fc8000bf01270 */
[----:B------:R-:W-:-:S06]  /*1280*/  USEL UR4, UR40, 0x1, UP0 ;  /* 0x0000000128047887 */ /* 0x000fcc0008000000 */
[----:B--23--:R-:W-:Y:S01]  /*1290*/  IMAD.U32 R0, RZ, RZ, UR4 ;  /* 0x00000004ff007e24 */ /* 0x00cfe2000f8e00ff */
[----:B------:R-:W-:Y:S05]  /*12a0*/  WARPSYNC.ALL ;  /* 0x0000000000007948 */ /* 0x000fea0003800000 */
[----:B------:R-:W-:-:S04]  /*12b0*/  IADD3 R0, -R0, UR40, RZ ;  /* 0x0000002800007c10 */ /* 0x000fc8000fffe1ff */
[----:B------:R-:W-:Y:S02]  /*12c0*/  ISETP.GE.AND P1, PT, R0, 0x1, PT ;  /* 0x000000010000780c */ /* 0x000fe40003f26270 */
[----:B------:R-:W-:Y:S01]  /*12d0*/  R2UR UR4, R6 ;  /* 0x00000000060472ca */ /* 0x000fe200000e0000 */
[----:B------:R-:W-:Y:S01]  /*12e0*/  WARPGROUP.ARRIVE ;  /* 0x00000000000079c5 */ /* 0x000fe20000000000 */
[----:B------:R-:W-:Y:S01]  /*12f0*/  UMOV UR9, 0x40000040 ;  /* 0x4000004000097882 */ /* 0x000fe20000000000 */
[----:B------:R-:W-:Y:S01]  /*1300*/  UMOV UR11, 0x40000040 ;  /* 0x40000040000b7882 */ /* 0x000fe20000000000 */
[----:B------:R-:W-:Y:S01]  /*1310*/  UMOV UR13, UR9 ;  /* 0x00000009000d7c82 */ /* 0x000fe20008000000 */
[----:B------:R-:W-:-:S08]  /*1320*/  UMOV UR15, 0x40000040 ;  /* 0x40000040000f7882 */ /* 0x000fd00000000000 */
[----:B------:R-:W-:-:S04]  /*1330*/  UIADD3 UR4, UR4, 0x28100, URZ ;  /* 0x0002810004047890 */ /* 0x000fc8000fffe03f */
[----:B------:R-:W-:-:S04]  /*1340*/  USHF.R.U32.HI UR4, URZ, 0x4, UR4 ;  /* 0x000000043f047899 */ /* 0x000fc80008011604 */
[----:B------:R-:W-:Y:S02]  /*1350*/  ULOP3.LUT UR5, UR4, 0x3fff, URZ, 0xc0, !UPT ;  /* 0x00003fff04057892 */ /* 0x000fe4000f8ec03f */
[----:B------:R-:W-:Y:S02]  /*1360*/  ULOP3.LUT UR4, UR41, 0x10000, URZ, 0xfc, !UPT ;  /* 0x0001000029047892 */ /* 0x000fe4000f8efc3f */
[----:B------:R-:W-:Y:S02]  /*1370*/  ULOP3.LUT UR5, UR5, 0x10000, URZ, 0xfc, !UPT ;  /* 0x0001000005057892 */ /* 0x000fe4000f8efc3f */
[----:B------:R-:W-:Y:S02]  /*1380*/  ULEA UR8, UR39, UR4, 0xb ;  /* 0x0000000427087291 */ /* 0x000fe4000f8e583f */
[----:B------:R-:W-:-:S04]  /*1390*/  UIMAD UR6, UR39, 0x300, UR5 ;  /* 0x00000300270678a4 */ /* 0x000fc8000f8e0205 */
[----:B------:R-:W-:Y:S01]  /*13a0*/  UIADD3 UR14, UR6, 0x80, URZ ;  /* 0x00000080060e7890 */ /* 0x000fe2000fffe03f */
[----:B------:R-:W-:Y:S02]  /*13b0*/  UMOV UR12, UR8 ;  /* 0x00000008000c7c82 */ /* 0x000fe40008000000 */
[----:B------:R-:W-:Y:S01]  /*13c0*/  UMOV UR10, UR6 ;  /* 0x00000006000a7c82 */ /* 0x000fe20008000000 */
[----:B------:R-:W-:Y:S01]  /*13d0*/  UIADD3 UR7, UR6, 0x100, URZ ;  /* 0x0000010006077890 */ /* 0x000fe2000fffe03f */
[----:B------:R-:W-:Y:S01]  /*13e0*/  IGMMA.64x16x32.S8.S8 R40, gdesc[UR8], RZ, !UPT, gsb0 ;  /* 0x00600000082879f1 */ /* 0x000fe2000c0410ff */
[----:B------:R-:W-:Y:S01]  /*13f0*/  UIADD3 UR10, UR6, 0x186, URZ ;  /* 0x00000186060a7890 */ /* 0x000fe2000fffe03f */
[----:B------:R-:W-:Y:S01]  /*1400*/  UMOV UR11, 0x40000040 ;  /* 0x40000040000b7882 */ /* 0x000fe20000000000 */
[----:B------:R-:W-:Y:S02]  /*1410*/  WARPGROUP.DEPBAR.LE gsb0, 0x0 ;  /* 0x00008000000079c5 */ /* 0x000fe40000010000 */
[----:B------:R-:W-:-:S06]  /*1420*/  WARPGROUP.ARRIVE ;  /* 0x00000000000079c5 */ /* 0x000fcc0000000000 */
[----:B------:R-:W-:Y:S01]  /*1430*/  IGMMA.64x16x32.S8.S8 R32, gdesc[UR12], RZ, !UPT, gsb0 ;  /* 0x006000000c2079f1 */ /* 0x000fe2000c0410ff */
[----:B------:R-:W-:Y:S01]  /*1440*/  UMOV UR12, UR8 ;  /* 0x00000008000c7c82 */ /* 0x000fe20008000000 */
[----:B------:R-:W-:Y:S01]  /*1450*/  UMOV UR13, UR9 ;  /* 0x00000009000d7c82 */ /* 0x000fe20008000000 */
[----:B------:R-:W-:Y:S01]  /*1460*/  UMOV UR14, UR7 ;  /* 0x00000007000e7c82 */ /* 0x000fe20008000000 */
[----:B------:R-:W-:Y:S01]  /*1470*/  UMOV UR15, 0x40000040 ;  /* 0x40000040000f7882 */ /* 0x000fe20000000000 */
[----:B------:R-:W-:Y:S02]  /*1480*/  UIADD3 UR7, UR6, 0x82, URZ ;  /* 0x0000008206077890 */ /* 0x000fe4000fffe03f */
[----:B------:R-:W-:Y:S01]  /*1490*/  UIADD3 UR9, UR6, 0x102, URZ ;  /* 0x0000010206097890 */ /* 0x000fe2000fffe03f */
[----:B------:R-:W-:Y:S02]  /*14a0*/  WARPGROUP.DEPBAR.LE gsb0, 0x0 ;  /* 0x00008000000079c5 */ /* 0x000fe40000010000 */
[----:B------:R-:W-:-:S06]  /*14b0*/  WARPGROUP.ARRIVE ;  /* 0x00000000000079c5 */ /* 0x000fcc0000000000 */
[----:B------:R-:W-:Y:S01]  /*14c0*/  IGMMA.64x16x32.S8.S8 R24, gdesc[UR12], RZ, !UPT, gsb0 ;  /* 0x006000000c1879f1 */ /* 0x000fe2000c0410ff */
[----:B------:R-:W-:Y:S02]  /*14d0*/  UIADD3 UR12, UR8, 0x2, URZ ;  /* 0x00000002080c7890 */ /* 0x000fe4000fffe03f */
[----:B------:R-:W-:Y:S01]  /*14e0*/  UIADD3 UR14, UR6, 0x2, URZ ;  /* 0x00000002060e7890 */ /* 0x000fe2000fffe03f */
[----:B------:R-:W-:Y:S01]  /*14f0*/  UMOV UR13, 0x40000040 ;  /* 0x40000040000d7882 */ /* 0x000fe20000000000 */
[----:B------:R-:W-:Y:S01]  /*1500*/  UMOV UR15, 0x40000040 ;  /* 0x40000040000f7882 */ /* 0x000fe20000000000 */
[----:B------:R-:W-:Y:S02]  /*1510*/  WARPGROUP.DEPBAR.LE gsb0, 0x0 ;  /* 0x00008000000079c5 */ /* 0x000fe40000010000 */
[----:B------:R-:W-:-:S06]  /*1520*/  WARPGROUP.ARRIVE ;  /* 0x00000000000079c5 */ /* 0x000fcc0000000000 */
[----:B------:R-:W-:Y:S01]  /*1530*/  IGMMA.64x16x32.S8.S8 R40, gdesc[UR12], R40, gsb0 ;  /* 0x006000000c2879f1 */ /* 0x000fe20008041028 */
[----:B------:R-:W-:Y:S01]  /*1540*/  UMOV UR14, UR7 ;  /* 0x00000007000e7c82 */ /* 0x000fe20008000000 */
[----:B------:R-:W-:Y:S01]  /*1550*/  UMOV UR15, 0x40000040 ;  /* 0x40000040000f7882 */ /* 0x000fe20000000000 */
[----:B------:R-:W-:Y:S01]  /*1560*/  UIADD3 UR7, UR6, 0x84, URZ ;  /* 0x0000008406077890 */ /* 0x000fe2000fffe03f */
        /* <DEDUP_REMOVED lines=89> */
[----:B------:R-:W-:Y:S01]  /*1b00*/  UIADD3 UR8, UR8, 0x406, URZ ;  /* 0x0000040608087890 */ /* 0x000fe2000fffe03f */
[----:B------:R-:W-:Y:S02]  /*1b10*/  WARPGROUP.DEPBAR.LE gsb0, 0x0 ;  /* 0x00008000000079c5 */ /* 0x000fe40000010000 */
[----:B------:R-:W-:-:S06]  /*1b20*/  WARPGROUP.ARRIVE ;  /* 0x00000000000079c5 */ /* 0x000fcc0000000000 */
[----:B------:R-:W-:Y:S01]  /*1b30*/  IGMMA.64x16x32.S8.S8 R40, gdesc[UR12], R40, gsb0 ;  /* 0x006000000c2879f1 */ /* 0x000fe20008041028 */
[----:B------:R-:W-:Y:S01]  /*1b40*/  UMOV UR14, UR7 ;  /* 0x00000007000e7c82 */ /* 0x000fe20008000000 */
[----:B------:R-:W-:Y:S01]  /*1b50*/  UMOV UR15, 0x40000040 ;  /* 0x40000040000f7882 */ /* 0x000fe20000000000 */
[----:B------:R-:W-:Y:S02]  /*1b60*/  UIADD3 UR7, UR6, 0x206, URZ ;  /* 0x0000020606077890 */ /* 0x000fe4000fffe03f */
[----:B------:R-:W-:Y:S01]  /*1b70*/  UIADD3 UR6, UR6, 0x286, URZ ;  /* 0x0000028606067890 */ /* 0x000fe2000fffe03f */
[----:B------:R-:W-:Y:S02]  /*1b80*/  WARPGROUP.DEPBAR.LE gsb0, 0x0 ;  /* 0x00008000000079c5 */ /* 0x000fe40000010000 */
[----:B------:R-:W-:-:S06]  /*1b90*/  WARPGROUP.ARRIVE ;  /* 0x00000000000079c5 */ /* 0x000fcc0000000000 */
[----:B------:R-:W-:Y:S01]  /*1ba0*/  IGMMA.64x16x32.S8.S8 R32, gdesc[UR12], R32, gsb0 ;  /* 0x006000000c2079f1 */ /* 0x000fe20008041020 */
[----:B------:R-:W-:Y:S01]  /*1bb0*/  UMOV UR14, UR9 ;  /* 0x00000009000e7c82 */ /* 0x000fe20008000000 */
[----:B------:R-:W-:Y:S01]  /*1bc0*/  UMOV UR15, 0x40000040 ;  /* 0x40000040000f7882 */ /* 0x000fe20000000000 */
[----:B------:R-:W-:Y:S01]  /*1bd0*/  UMOV UR9, 0x40000040 ;  /* 0x4000004000097882 */ /* 0x000fe20000000000 */
[----:B------:R-:W-:Y:S02]  /*1be0*/  WARPGROUP.DEPBAR.LE gsb0, 0x0 ;  /* 0x00008000000079c5 */ /* 0x000fe40000010000 */
[----:B------:R-:W-:-:S06]  /*1bf0*/  WARPGROUP.ARRIVE ;  /* 0x00000000000079c5 */ /* 0x000fcc0000000000 */
[----:B------:R-:W-:Y:S03]  /*1c00*/  IGMMA.64x16x32.S8.S8 R24, gdesc[UR12], R24, gsb0 ;  /* 0x006000000c1879f1 */ /* 0x000fe60008041018 */
[----:B------:R-:W-:Y:S02]  /*1c10*/  WARPGROUP.DEPBAR.LE gsb0, 0x0 ;  /* 0x00008000000079c5 */ /* 0x000fe40000010000 */
[----:B------:R-:W-:-:S06]  /*1c20*/  WARPGROUP.ARRIVE ;  /* 0x00000000000079c5 */ /* 0x000fcc0000000000 */
[----:B------:R-:W-:Y:S01]  /*1c30*/  IGMMA.64x16x32.S8.S8 R40, gdesc[UR8], R40, gsb0 ;  /* 0x00600000082879f1 */ /* 0x000fe20008041028 */
[----:B------:R-:W-:Y:S01]  /*1c40*/  UMOV UR10, UR7 ;  /* 0x00000007000a7c82 */ /* 0x000fe20008000000 */
[----:B------:R-:W-:Y:S01]  /*1c50*/  UMOV UR11, 0x40000040 ;  /* 0x40000040000b7882 */ /* 0x000fe20000000000 */
[----:B------:R-:W-:Y:S02]  /*1c60*/  WARPGROUP.DEPBAR.LE gsb0, 0x0 ;  /* 0x00008000000079c5 */ /* 0x000fe40000010000 */
[----:B------:R-:W-:-:S06]  /*1c70*/  WARPGROUP.ARRIVE ;  /* 0x00000000000079c5 */ /* 0x000fcc0000000000 */
[----:B------:R-:W-:Y:S01]  /*1c80*/  IGMMA.64x16x32.S8.S8 R32, gdesc[UR8], R32, gsb0 ;  /* 0x00600000082079f1 */ /* 0x000fe20008041020 */
[----:B------:R-:W-:Y:S01]  /*1c90*/  UMOV UR10, UR6 ;  /* 0x00000006000a7c82 */ /* 0x000fe20008000000 */
[----:B------:R-:W-:Y:S01]  /*1ca0*/  UMOV UR11, 0x40000040 ;  /* 0x40000040000b7882 */ /* 0x000fe20000000000 */
[----:B------:R-:W-:Y:S02]  /*1cb0*/  WARPGROUP.DEPBAR.LE gsb0, 0x0 ;  /* 0x00008000000079c5 */ /* 0x000fe40000010000 */
[----:B------:R-:W-:-:S06]  /*1cc0*/  WARPGROUP.ARRIVE ;  /* 0x00000000000079c5 */ /* 0x000fcc0000000000 */
[----:B------:R-:W-:Y:S03]  /*1cd0*/  IGMMA.64x16x32.S8.S8 R24, gdesc[UR8], R24, gsb0 ;  /* 0x00600000081879f1 */ /* 0x000fe60008041018 */
[----:B------:R-:W-:Y:S02]  /*1ce0*/  WARPGROUP.DEPBAR.LE gsb0, 0x0 ;  /* 0x00008000000079c5 */ /* 0x000fe40000010000 */
[----:B------:R-:W-:Y:S05]  /*1cf0*/  @!P1 BRA `(.L_x_18) ;  /* 0x0000000c00189947 */ /* 0x000fea0003800000 */
[----:B------:R-:W-:Y:S02]  /*1d00*/  UIADD3 UR6, UR39, 0x1, URZ ;  /* 0x0000000127067890 */ /* 0x000fe4000fffe03f */
[----:B------:R-:W-:Y:S02]  /*1d10*/  IMAD.U32 R3, RZ, RZ, UR39 ;  /* 0x00000027ff037e24 */ /* 0x000fe4000f8e00ff */
[----:B------:R-:W-:-:S04]  /*1d20*/  UISETP.NE.AND UP0, UPT, UR6, 0x5, UPT ;  /* 0x000000050600788c */ /* 0x000fc8000bf05270 */
[----:B------:R-:W-:Y:S02]  /*1d30*/  USEL UR7, URZ, 0x1, UP0 ;  /* 0x000000013f077887 */ /* 0x000fe40008000000 */
[----:B------:R-:W-:Y:S02]  /*1d40*/  USEL UR6, UR6, URZ, UP0 ;  /* 0x0000003f06067287 */ /* 0x000fe40008000000 */
[----:B------:R-:W-:-:S06]  /*1d50*/  ULOP3.LUT UR7, UR38, UR7, URZ, 0x3c, !UPT ;  /* 0x0000000726077292 */ /* 0x000fcc000f8e3c3f */
[----:B------:R-:W-:-:S07]  /*1d60*/  IMAD.U32 R7, RZ, RZ, UR7 ;  /* 0x00000007ff077e24 */ /* 0x000fce000f8e00ff */
.L_x_25:
[----:B------:R-:W-:Y:S05]  /*1d70*/  @!P0 BRA `(.L_x_19) ;  /* 0x0000000000048947 */ /* 0x000fea0003800000 */
[----:B------:R-:W-:Y:S01]  /*1d80*/  BPT.TRAP 0x1 ;  /* 0x000000040000795c */ /* 0x000fe20000300000 */
.L_x_19:
[----:B------:R-:W2:Y:S01]  /*1d90*/  S2UR UR8, SR_CgaCtaId ;  /* 0x00000000000879c3 */ /* 0x000ea20000008800 */
[----:B------:R-:W-:Y:S01]  /*1da0*/  UMOV UR7, 0x400 ;  /* 0x0000040000077882 */ /* 0x000fe20000000000 */
[----:B01----:R-:W-:Y:S01]  /*1db0*/  IMAD.U32 R5, RZ, RZ, UR6 ;  /* 0x00000006ff057e24 */ /* 0x003fe2000f8e00ff */
[----:B------:R-:W-:Y:S01]  /*1dc0*/  SHF.L.U32 R4, R7, 0x1f, RZ ;  /* 0x0000001f07047819 */ /* 0x000fe200000006ff */
[----:B--2---:R-:W-:-:S06]  /*1dd0*/  ULEA UR7, UR8, UR7, 0x18 ;  /* 0x0000000708077291 */ /* 0x004fcc000f8ec03f */
[----:B------:R-:W-:-:S04]  /*1de0*/  IMAD.U32 R6, RZ, RZ, UR7 ;  /* 0x00000007ff067e24 */ /* 0x000fc8000f8e00ff */
[----:B------:R-:W-:-:S04]  /*1df0*/  IMAD R5, R5, 0x8, R6 ;  /* 0x0000000805057824 */ /* 0x000fc800078e0206 */
[----:B------:R0:W1:Y:S01]  /*1e00*/  SYNCS.PHASECHK.TRANS64.TRYWAIT P1, [R5+URZ], R4 ;  /* 0x00000004050075a7 */ /* 0x000062000802017f */
[----:B------:R-:W-:Y:S05]  /*1e10*/  @!P0 BRA `(.L_x_20) ;  /* 0x0000000000048947 */ /* 0x000fea0003800000 */
[----:B------:R-:W-:Y:S01]  /*1e20*/  BPT.TRAP 0x1 ;  /* 0x000000040000795c */ /* 0x000fe20000300000 */
.L_x_20:
[----:B-1----:R-:W-:Y:S05]  /*1e30*/  @P1 BRA `(.L_x_21) ;  /* 0x0000000000081947 */ /* 0x002fea0003800000 */
[----:B------:R-:W1:Y:S02]  /*1e40*/  SYNCS.PHASECHK.TRANS64.TRYWAIT P1, [R5+URZ], R4 ;  /* 0x00000004050075a7 */ /* 0x000e64000802017f */
[----:B-1----:R-:W-:Y:S05]  /*1e50*/  @!P1 BRA `(.L_x_22) ;  /* 0x0000004000c49947 */ /* 0x002fea0003800000 */
.L_x_21:
[----:B------:R-:W-:Y:S01]  /*1e60*/  ULEA UR10, UR6, UR4, 0xb ;  /* 0x00000004060a7291 */ /* 0x000fe2000f8e583f */
[----:B------:R-:W-:Y:S01]  /*1e70*/  WARPGROUP.ARRIVE ;  /* 0x00000000000079c5 */ /* 0x000fe20000000000 */
[----:B------:R-:W-:Y:S01]  /*1e80*/  UIMAD UR8, UR6, 0x300, UR5 ;  /* 0x00000300060878a4 */ /* 0x000fe2000f8e0205 */
[----:B------:R-:W-:Y:S01]  /*1e90*/  UMOV UR13, 0x40000040 ;  /* 0x40000040000d7882 */ /* 0x000fe20000000000 */
[----:B------:R-:W-:Y:S02]  /*1ea0*/  UMOV UR15, 0x40000040 ;  /* 0x40000040000f7882 */ /* 0x000fe40000000000 */
[----:B------:R-:W-:Y:S01]  /*1eb0*/  UIADD3 UR7, UR8, 0x80, URZ ;  /* 0x0000008008077890 */ /* 0x000fe2000fffe03f */
[----:B------:R-:W-:Y:S02]  /*1ec0*/  UMOV UR12, UR10 ;  /* 0x0000000a000c7c82 */ /* 0x000fe40008000000 */
[----:B------:R-:W-:Y:S01]  /*1ed0*/  UMOV UR14, UR8 ;  /* 0x00000008000e7c82 */ /* 0x000fe20008000000 */
[----:B------:R-:W-:Y:S01]  /*1ee0*/  UIADD3 UR9, UR8, 0x100, URZ ;  /* 0x0000010008097890 */ /* 0x000fe2000fffe03f */
[----:B------:R-:W-:Y:S01]  /*1ef0*/  IGMMA.64x16x32.S8.S8 R40, gdesc[UR12], R40, gsb0 ;  /* 0x006000000c2879f1 */ /* 0x000fe20008041028 */
[----:B------:R-:W-:Y:S01]  /*1f00*/  UMOV UR15, 0x40000040 ;  /* 0x40000040000f7882 */ /* 0x000fe20000000000 */
[----:B------:R-:W-:Y:S01]  /*1f10*/  UMOV UR14, UR7 ;  /* 0x00000007000e7c82 */ /* 0x000fe20008000000 */
[----:B------:R-:W-:Y:S01]  /*1f20*/  UIADD3 UR7, UR8, 0x82, URZ ;  /* 0x0000008208077890 */ /* 0x000fe2000fffe03f */
[----:B------:R-:W-:Y:S01]  /*1f30*/  UMOV UR11, 0x40000040 ;  /* 0x40000040000b7882 */ /* 0x000fe20000000000 */
[----:B------:R-:W-:-:S02]  /*1f40*/  WARPGROUP.DEPBAR.LE gsb0, 0x0 ;  /* 0x00008000000079c5 */ /* 0x000fc40000010000 */
        /* <DEDUP_REMOVED lines=122> */
[----:B------:R-:W-:Y:S01]  /*26f0*/  IGMMA.64x16x32.S8.S8 R24, gdesc[UR12], R24, gsb0 ;  /* 0x006000000c1879f1 */ /* 0x000fe20008041018 */
[----:B------:R-:W-:Y:S02]  /*2700*/  UIADD3 UR12, UR8, 0x206, URZ ;  /* 0x00000206080c7890 */ /* 0x000fe4000fffe03f */
[----:B------:R-:W-:-:S03]  /*2710*/  UIADD3 UR13, UR8, 0x286, URZ ;  /* 0x00000286080d7890 */ /* 0x000fc6000fffe03f */
[----:B------:R-:W-:Y:S01]  /*2720*/  UMOV UR8, UR10 ;  /* 0x0000000a00087c82 */ /* 0x000fe20008000000 */
[----:B------:R-:W-:Y:S01]  /*2730*/  UMOV UR10, UR7 ;  /* 0x00000007000a7c82 */ /* 0x000fe20008000000 */
        /* <DEDUP_REMOVED lines=15> */
[----:B------:R-:W-:Y:S01]  /*2830*/  BPT.TRAP 0x1 ;  /* 0x000000040000795c */ /* 0x000fe20000300000 */
.L_x_23:
[----:B01----:R-:W-:Y:S01]  /*2840*/  IMAD R4, R3, 0x8, R6 ;  /* 0x0000000803047824 */ /* 0x003fe200078e0206 */
[----:B------:R-:W-:-:S03]  /*2850*/  ISETP.GT.U32.AND P1, PT, R19, 0x1, PT ;  /* 0x000000011300780c */ /* 0x000fc60003f24070 */
[----:B------:R-:W-:-:S05]  /*2860*/  VIADD R4, R4, 0x28 ;  /* 0x0000002804047836 */ /* 0x000fca0000000000 */
[----:B------:R-:W-:-:S04]  /*2870*/  PRMT R4, RZ, 0x654, R4 ;  /* 0x00000654ff047816 */ /* 0x000fc80000000004 */
[----:B------:R0:W-:Y:S01]  /*2880*/  SYNCS.ARRIVE.TRANS64.RED.A1T0 RZ, [R4+URZ], RZ ;  /* 0x000000ff04ff79a7 */ /* 0x0001e2000810043f */
[----:B------:R-:W-:Y:S05]  /*2890*/  @P1 BRA `(.L_x_24) ;  /* 0x0000000000041947 */ /* 0x000fea0003800000 */
[----:B------:R-:W-:Y:S01]  /*28a0*/  BPT.TRAP 0x1 ;  /* 0x000000040000795c */ /* 0x000fe20000300000 */
.L_x_24:
[----:B------:R-:W-:Y:S01]  /*28b0*/  UIADD3 UR6, UR6, 0x1, URZ ;  /* 0x0000000106067890 */ /* 0x000fe2000fffe03f */
[C---:B------:R-:W-:Y:S01]  /*28c0*/  ISETP.GT.AND P2, PT, R0.reuse, 0x1, PT ;  /* 0x000000010000780c */ /* 0x040fe20003f44270 */
[----:B------:R-:W-:Y:S02]  /*28d0*/  VIADD R3, R3, 0x1 ;  /* 0x0000000103037836 */ /* 0x000fe40000000000 */
[----:B------:R-:W-:Y:S01]  /*28e0*/  UISETP.NE.AND UP0, UPT, UR6, 0x5, UPT ;  /* 0x000000050600788c */ /* 0x000fe2000bf05270 */
[----:B------:R-:W-:Y:S02]  /*28f0*/  VIADD R0, R0, 0xffffffff ;  /* 0xffffffff00007836 */ /* 0x000fe40000000000 */
[C---:B------:R-:W-:Y:S01]  /*2900*/  ISETP.NE.AND P1, PT, R3.reuse, 0x5, PT ;  /* 0x000000050300780c */ /* 0x040fe20003f25270 */
[----:B------:R-:W-:Y:S02]  /*2910*/  USEL UR7, URZ, 0x1, UP0 ;  /* 0x000000013f077887 */ /* 0x000fe40008000000 */
[----:B------:R-:W-:Y:S01]  /*2920*/  USEL UR6, UR6, URZ, UP0 ;  /* 0x0000003f06067287 */ /* 0x000fe20008000000 */
[----:B------:R-:W-:-:S03]  /*2930*/  SEL R3, R3, RZ, P1 ;  /* 0x000000ff03037207 */ /* 0x000fc60000800000 */
[----:B------:R-:W-:Y:S01]  /*2940*/  LOP3.LUT R7, R7, UR7, RZ, 0x3c, !PT ;  /* 0x0000000707077c12 */ /* 0x000fe2000f8e3cff */
[----:B------:R-:W-:Y:S07]  /*2950*/  @P2 BRA `(.L_x_25) ;  /* 0xfffffff400042947 */ /* 0x000fee000383ffff */
.L_x_18:
[----:B------:R-:W2:Y:S02]  /*2960*/  LDC R0, c[0x0][0x28c] ;  /* 0x0000a300ff007b82 */ /* 0x000ea40000000800 */
[----:B--2---:R-:W-:-:S13]  /*2970*/  ISETP.GE.AND P1, PT, R0, 0x1, PT ;  /* 0x000000010000780c */ /* 0x004fda0003f26270 */
[----:B------:R-:W-:Y:S05]  /*2980*/  @!P1 BRA `(.L_x_26) ;  /* 0x0000000000409947 */ /* 0x000fea0003800000 */
[----:B------:R-:W-:Y:S05]  /*2990*/  @!P0 BRA `(.L_x_27) ;  /* 0x0000000000048947 */ /* 0x000fea0003800000 */
[----:B------:R-:W-:Y:S01]  /*29a0*/  BPT.TRAP 0x1 ;  /* 0x000000040000795c */ /* 0x000fe20000300000 */
.L_x_27:
[----:B------:R-:W-:Y:S01]  /*29b0*/  UISETP.LT.AND UP0, UPT, UR40, 0x1, UPT ;  /* 0x000000012800788c */ /* 0x000fe2000bf01270 */
[----:B------:R-:W-:-:S03]  /*29c0*/  ISETP.GT.U32.AND P0, PT, R19, 0x1, PT ;  /* 0x000000011300780c */ /* 0x000fc60003f04070 */
[----:B------:R-:W-:-:S04]  /*29d0*/  USEL UR6, UR40, 0x1, UP0 ;  /* 0x0000000128067887 */ /* 0x000fc80008000000 */
[----:B------:R-:W-:-:S04]  /*29e0*/  UIADD3 UR6, UR39, UR40, -UR6 ;  /* 0x0000002827067290 */ /* 0x000fc8000fffe806 */
[----:B------:R-:W-:-:S04]  /*29f0*/  UIMAD.WIDE.U32 UR4, UR6, -0x33333333, URZ ;  /* 0xcccccccd060478a5 */ /* 0x000fc8000f8e003f */
[----:B------:R-:W-:-:S04]  /*2a00*/  USHF.R.U32.HI UR4, URZ, 0x2, UR5 ;  /* 0x000000023f047899 */ /* 0x000fc80008011605 */
[----:B------:R-:W-:-:S06]  /*2a10*/  UIMAD UR6, UR4, -0x5, UR6 ;  /* 0xfffffffb040678a4 */ /* 0x000fcc000f8e0206 */
[----:B------:R-:W-:-:S04]  /*2a20*/  IMAD.U32 R3, RZ, RZ, UR6 ;  /* 0x00000006ff037e24 */ /* 0x000fc8000f8e00ff */
[----:B------:R-:W-:-:S04]  /*2a30*/  IMAD R0, R3, 0x8, R6 ;  /* 0x0000000803007824 */ /* 0x000fc800078e0206 */
[----:B------:R-:W-:-:S05]  /*2a40*/  VIADD R0, R0, 0x28 ;  /* 0x0000002800007836 */ /* 0x000fca0000000000 */
[----:B------:R-:W-:-:S04]  /*2a50*/  PRMT R0, RZ, 0x654, R0 ;  /* 0x00000654ff007816 */ /* 0x000fc80000000000 */
[----:B------:R2:W-:Y:S01]  /*2a60*/  SYNCS.ARRIVE.TRANS64.RED.A1T0 RZ, [R0+URZ], RZ ;  /* 0x000000ff00ff79a7 */ /* 0x0005e2000810043f */
[----:B------:R-:W-:Y:S05]  /*2a70*/  @P0 BRA `(.L_x_26) ;  /* 0x0000000000040947 */ /* 0x000fea0003800000 */
[----:B------:R-:W-:Y:S01]  /*2a80*/  BPT.TRAP 0x1 ;  /* 0x000000040000795c */ /* 0x000fe20000300000 */
.L_x_26:
[----:B------:R-:W3:Y:S01]  /*2a90*/  LDC R8, c[0x0][0x288] ;  /* 0x0000a200ff087b82 */ /* 0x000ee20000000800 */
[--C-:B--2---:R-:W-:Y:S01]  /*2aa0*/  SHF.R.U32.HI R0, RZ, 0x2, R18.reuse ;  /* 0x00000002ff007819 */ /* 0x104fe20000011612 */
[----:B------:R-:W-:Y:S01]  /*2ab0*/  IMAD R7, R50, 0x30, RZ ;  /* 0x0000003032077824 */ /* 0x000fe200078e02ff */
[----:B01----:R-:W-:Y:S01]  /*2ac0*/  SHF.R.U32.HI R5, RZ, 0x7, R18 ;  /* 0x00000007ff057819 */ /* 0x003fe20000011612 */
[----:B------:R-:W-:Y:S01]  /*2ad0*/  UIADD3 UR39, UR40, UR39, URZ ;  /* 0x0000002728277290 */ /* 0x000fe2000fffe03f */
[----:B------:R-:W-:Y:S01]  /*2ae0*/  LOP3.LUT R3, R0, 0x7, RZ, 0xc0, !PT ;  /* 0x0000000700037812 */ /* 0x000fe200078ec0ff */
[----:B------:R-:W-:Y:S01]  /*2af0*/  IMAD.SHL.U32 R11, R49, 0x80, RZ ;  /* 0x00000080310b7824 */ /* 0x000fe200078e00ff */
[----:B------:R-:W-:Y:S01]  /*2b00*/  LOP3.LUT R0, R5, 0x1, RZ, 0xc0, !PT ;  /* 0x0000000105007812 */ /* 0x000fe200078ec0ff */
[----:B------:R-:W-:Y:S01]  /*2b10*/  UISETP.GT.U32.AND UP0, UPT, UR39, 0x4, UPT ;  /* 0x000000042700788c */ /* 0x000fe2000bf04070 */
[----:B------:R-:W-:Y:S01]  /*2b20*/  LOP3.LUT R4, R18, 0x60, RZ, 0xc0, !PT ;  /* 0x0000006012047812 */ /* 0x000fe200078ec0ff */
[----:B------:R-:W-:Y:S01]  /*2b30*/  ULDC UR7, c[0x0][0x284] ;  /* 0x0000a10000077ab9 */ /* 0x000fe20000000800 */
[----:B------:R-:W-:Y:S01]  /*2b40*/  UISETP.GE.U32.AND UP1, UPT, UR40, 0x5, UPT ;  /* 0x000000052800788c */ /* 0x000fe2000bf26070 */
[----:B------:R-:W-:Y:S01]  /*2b50*/  IMAD.SHL.U32 R10, R0, 0x40, RZ ;  /* 0x00000040000a7824 */ /* 0x000fe200078e00ff */
[----:B------:R-:W-:Y:S01]  /*2b60*/  SHF.R.U32.HI R6, RZ, 0x1, R4 ;  /* 0x00000001ff067819 */ /* 0x000fe20000011604 */
[----:B------:R-:W-:Y:S01]  /*2b70*/  UISETP.LT.U32.AND UP0, UPT, UR40, 0x5, UP0 ;  /* 0x000000052800788c */ /* 0x000fe20008701070 */
[----:B------:R-:W-:Y:S01]  /*2b80*/  LOP3.LUT R4, R18, 0x3, RZ, 0xc0, !PT ;  /* 0x0000000312047812 */ /* 0x000fe200078ec0ff */
[----:B------:R-:W-:Y:S01]  /*2b90*/  ULDC.64 UR8, c[0x0][0x5d0] ;  /* 0x0001740000087ab9 */ /* 0x000fe20000000a00 */
[--C-:B------:R-:W-:Y:S01]  /*2ba0*/  IADD3 R5, RZ, -R6, -R3.reuse ;  /* 0x80000006ff057210 */ /* 0x100fe20007ffe803 */
[----:B------:R-:W-:Y:S01]  /*2bb0*/  UIMAD.WIDE.U32 UR4, UR39, -0x33333333, URZ ;  /* 0xcccccccd270478a5 */ /* 0x000fe2000f8e003f */
[----:B------:R-:W-:Y:S01]  /*2bc0*/  LOP3.LUT R3, R10, 0x40, R3, 0xe2, !PT ;  /* 0x000000400a037812 */ /* 0x000fe200078ee203 */
[----:B------:R-:W-:Y:S01]  /*2bd0*/  USEL UR6, URZ, 0x1, !UP0 ;  /* 0x000000013f067887 */ /* 0x000fe2000c000000 */
[----:B------:R-:W-:Y:S01]  /*2be0*/  SHF.R.S32.HI R14, RZ, 0x1f, R51 ;  /* 0x0000001fff0e7819 */ /* 0x000fe20000011433 */
[----:B------:R-:W-:Y:S01]  /*2bf0*/  IMAD R0, R0, -0x40, R5 ;  /* 0xffffffc000007824 */ /* 0x000fe200078e0205 */
[----:B------:R-:W-:Y:S01]  /*2c00*/  USHF.R.U32.HI UR4, URZ, 0x2, UR5 ;  /* 0x000000023f047899 */ /* 0x000fe20008011605 */
[----:B---3--:R-:W-:Y:S01]  /*2c10*/  IMAD R10, R4, -0x2, R8 ;  /* 0xfffffffe040a7824 */ /* 0x008fe200078e0208 */
[----:B------:R-:W-:Y:S01]  /*2c20*/  ISETP.GE.AND P0, PT, R7, R8, PT ;  /* 0x000000080700720c */ /* 0x000fe20003f06270 */
[----:B------:R-:W-:Y:S01]  /*2c30*/  IMAD.SHL.U32 R8, R18, 0x2, RZ ;  /* 0x0000000212087824 */ /* 0x000fe200078e00ff */
[----:B------:R-:W-:Y:S01]  /*2c40*/  ULOP3.LUT UR38, UR38, UR6, URZ, 0x3c, !UPT ;  /* 0x0000000626267292 */ /* 0x000fe2000f8e3c3f */
[----:B------:R-:W-:Y:S01]  /*2c50*/  IMAD R4, R14, UR8, RZ ;  /* 0x000000080e047c24 */ /* 0x000fe2000f8e02ff */
[----:B------:R-:W-:Y:S01]  /*2c60*/  ISETP.GE.OR P0, PT, R11, UR7, P0 ;  /* 0x000000070b007c0c */ /* 0x000fe20008706670 */
[----:B------:R-:W-:Y:S01]  /*2c70*/  IMAD.WIDE R12, R49, 0x80, RZ ;  /* 0x00000080310c7825 */ /* 0x000fe200078e02ff */
[----:B------:R-:W-:Y:S01]  /*2c80*/  LOP3.LUT R8, R7, 0x6, R8, 0xf8, !PT ;  /* 0x0000000607087812 */ /* 0x000fe200078ef808 */
[----:B------:R-:W-:Y:S01]  /*2c90*/  UIMAD UR39, UR4, -0x5, UR39 ;  /* 0xfffffffb042778a4 */ /* 0x000fe2000f8e0227 */
[----:B------:R-:W-:Y:S01]  /*2ca0*/  IADD3 R50, -R11, UR7, R0 ;  /* 0x000000070b327c10 */ /* 0x000fe2000fffe100 */
[----:B------:R-:W-:Y:S01]  /*2cb0*/  IMAD R15, R51, UR9, R4 ;  /* 0x00000009330f7c24 */ /* 0x000fe2000f8e0204 */
[----:B------:R-:W-:Y:S01]  /*2cc0*/  SHF.R.S32.HI R9, RZ, 0x1f, R8 ;  /* 0x0000001fff097819 */ /* 0x000fe20000011408 */
[----:B------:R-:W-:Y:S01]  /*2cd0*/  @UP1 ULOP3.LUT UR38, UR38, 0x1, UR4, 0x78, !UPT ;  /* 0x0000000126261892 */ /* 0x000fe2000f8e7804 */
[----:B------:R-:W-:Y:S01]  /*2ce0*/  LOP3.LUT R55, R12, R3, R6, 0xfe, !PT ;  /* 0x000000030c377212 */ /* 0x000fe200078efe06 */
[----:B------:R-:W-:-:S02]  /*2cf0*/  IMAD.IADD R54, R10, 0x1, -R7 ;  /* 0x000000010a367824 */ /* 0x000fc400078e0a07 */
[----:B------:R-:W-:-:S04]  /*2d00*/  IMAD.WIDE.U32 R4, R51, UR8, R8 ;  /* 0x0000000833047c25 */ /* 0x000fc8000f8e0008 */
[----:B------:R-:W-:Y:S02]  /*2d10*/  IMAD.IADD R5, R5, 0x1, R15 ;  /* 0x0000000105057824 */ /* 0x000fe400078e020f */
[----:B------:R-:W-:Y:S01]  /*2d20*/  IMAD.MOV.U32 R49, RZ, RZ, -0x1 ;  /* 0xffffffffff317424 */ /* 0x000fe200078e00ff */
[----:B------:R-:W-:Y:S06]  /*2d30*/  @P0 BRA `(.L_x_28) ;  /* 0x0000001400700947 */ /* 0x000fec0003800000 */
[----:B------:R-:W0:Y:S01]  /*2d40*/  LDC.64 R10, c[0x0][0x5c8] ;  /* 0x00017200ff0a7b82 */ /* 0x000e220000000a00 */
[----:B------:R-:W-:Y:S01]  /*2d50*/  ULDC.64 UR4, c[0x0][0x5c0] ;  /* 0x0001700000047ab9 */ /* 0x000fe20000000a00 */
[----:B------:R-:W-:Y:S01]  /*2d60*/  BSSY B0, `(.L_x_28) ;  /* 0x0000159000007945 */ /* 0x000fe20003800000 */
[-C--:B0-----:R-:W-:Y:S02]  /*2d70*/  IMAD R0, R13, R10.reuse, RZ ;  /* 0x0000000a0d007224 */ /* 0x081fe400078e02ff */
[----:B------:R-:W-:-:S04]  /*2d80*/  IMAD.WIDE.U32 R4, R55, R10, R4 ;  /* 0x0000000a37047225 */ /* 0x000fc800078e0004 */
[----:B------:R-:W-:Y:S01]  /*2d90*/  IMAD R3, R55, R11, R0 ;  /* 0x0000000b37037224 */ /* 0x000fe200078e0200 */
[----:B------:R-:W-:-:S03]  /*2da0*/  IADD3 R6, P0, R4, UR4, RZ ;  /* 0x0000000404067c10 */ /* 0x000fc6000ff1e0ff */
[----:B------:R-:W-:Y:S01]  /*2db0*/  IMAD.IADD R3, R5, 0x1, R3 ;  /* 0x0000000105037824 */ /* 0x000fe200078e0203 */
[----:B------:R-:W-:-:S04]  /*2dc0*/  LEA R4, P1, R10, R6, 0x3 ;  /* 0x000000060a047211 */ /* 0x000fc800078218ff */
[----:B------:R-:W-:Y:S02]  /*2dd0*/  IADD3.X R7, R3, UR5, RZ, P0, !PT ;  /* 0x0000000503077c10 */ /* 0x000fe400087fe4ff */
[----:B-----5:R-:W-:Y:S02]  /*2de0*/  ISETP.NE.AND P0, PT, R23, RZ, PT ;  /* 0x000000ff1700720c */ /* 0x020fe40003f05270 */
[----:B------:R-:W-:-:S11]  /*2df0*/  LEA.HI.X R5, R10, R7, R11, 0x3, P1 ;  /* 0x000000070a057211 */ /* 0x000fd600008f1c0b */
[----:B------:R-:W-:Y:S05]  /*2e00*/  @!P0 BRA `(.L_x_29) ;  /* 0x0000000c00e88947 */ /* 0x000fea0003800000 */
[----:B------:R-:W0:Y:S01]  /*2e10*/  LDC.64 R20, c[0x0][0x5b0] ;  /* 0x00016c00ff147b82 */ /* 0x000e220000000a00 */
[----:B------:R-:W-:Y:S01]  /*2e20*/  ULDC.64 UR4, c[0x0][0x5b8] ;  /* 0x00016e0000047ab9 */ /* 0x000fe20000000a00 */
[----:B------:R-:W-:Y:S01]  /*2e30*/  ISETP.GE.AND P3, PT, R54, 0x1, PT ;  /* 0x000000013600780c */ /* 0x000fe20003f66270 */
[----:B------:R-:W-:Y:S01]  /*2e40*/  IMAD R0, R14, UR4, RZ ;  /* 0x000000040e007c24 */ /* 0x000fe2000f8e02ff */
[----:B------:R-:W-:Y:S01]  /*2e50*/  BSSY B1, `(.L_x_30) ;  /* 0x000000e000017945 */ /* 0x000fe20003800000 */
[C---:B------:R-:W-:Y:S01]  /*2e60*/  IMAD.WIDE.U32 R14, R51.reuse, UR4, R8 ;  /* 0x00000004330e7c25 */ /* 0x040fe2000f8e0008 */
[----:B------:R-:W-:Y:S02]  /*2e70*/  ISETP.LT.OR P1, PT, R50, 0x1, !P3 ;  /* 0x000000013200780c */ /* 0x000fe40005f21670 */
[----:B------:R-:W1:Y:S01]  /*2e80*/  LDC.64 R52, c[0x0][0x5a8] ;  /* 0x00016a00ff347b82 */ /* 0x000e620000000a00 */
[----:B------:R-:W-:Y:S02]  /*2e90*/  IMAD R11, R51, UR5, R0 ;  /* 0x00000005330b7c24 */ /* 0x000fe4000f8e0200 */
[----:B------:R-:W-:-:S02]  /*2ea0*/  IMAD.MOV.U32 R10, RZ, RZ, R14 ;  /* 0x000000ffff0a7224 */ /* 0x000fc400078e000e */
[----:B------:R-:W-:Y:S02]  /*2eb0*/  IMAD.IADD R11, R15, 0x1, R11 ;  /* 0x000000010f0b7824 */ /* 0x000fe400078e020b */
[-C--:B0-----:R-:W-:Y:S02]  /*2ec0*/  IMAD R12, R13, R20.reuse, RZ ;  /* 0x000000140d0c7224 */ /* 0x081fe400078e02ff */
[----:B------:R-:W-:-:S04]  /*2ed0*/  IMAD.WIDE.U32 R8, R55, R20, R10 ;  /* 0x0000001437087225 */ /* 0x000fc800078e000a */
[----:B------:R-:W-:Y:S01]  /*2ee0*/  IMAD R51, R55, R21, R12 ;  /* 0x0000001537337224 */ /* 0x000fe200078e020c */
[----:B-1----:R-:W-:-:S04]  /*2ef0*/  IADD3 R12, P0, R8, R52, RZ ;  /* 0x00000034080c7210 */ /* 0x002fc80007f1e0ff */
[----:B------:R-:W-:Y:S01]  /*2f00*/  IADD3.X R13, R53, R9, R51, P0, !PT ;  /* 0x00000009350d7210 */ /* 0x000fe200007fe433 */
[----:B------:R-:W-:Y:S08]  /*2f10*/  @P1 BRA `(.L_x_31) ;  /* 0x0000000000041947 */ /* 0x000ff00003800000 */
[----:B------:R0:W5:Y:S02]  /*2f20*/  LDG.E.U8 R48, desc[UR36][R12.64] ;  /* 0x000000240c307981 */ /* 0x000164000c1e1100 */
.L_x_31:
[----:B------:R-:W-:Y:S05]  /*2f30*/  BSYNC B1 ;  /* 0x0000000000017941 */ /* 0x000fea0003800000 */
.L_x_30:
[----:B-----5:R-:W-:Y:S01]  /*2f40*/  LOP3.LUT R0, R48, 0xffff, RZ, 0xc0, !PT ;  /* 0x0000ffff30007812 */ /* 0x020fe200078ec0ff */
[C---:B------:R-:W-:Y:S01]  /*2f50*/  IMAD.SHL.U32 R8, R20.reuse, 0x8, RZ ;  /* 0x0000000814087824 */ /* 0x040fe200078e00ff */
[----:B------:R-:W-:Y:S01]  /*2f60*/  SHF.L.U64.HI R9, R20, 0x3, R21 ;  /* 0x0000000314097819 */ /* 0x000fe20000010215 */
[----:B------:R-:W-:Y:S01]  /*2f70*/  BSSY B1, `(.L_x_32) ;  /* 0x000000e000017945 */ /* 0x000fe20003800000 */
[----:B------:R-:W-:Y:S02]  /*2f80*/  PRMT R0, R0, 0x8880, RZ ;  /* 0x0000888000007816 */ /* 0x000fe400000000ff */
[----:B------:R-:W-:Y:S01]  /*2f90*/  ISETP.GE.AND P2, PT, R54, 0x2, PT ;  /* 0x000000023600780c */ /* 0x000fe20003f46270 */
[----:B------:R-:W-:-:S03]  /*2fa0*/  IMAD.WIDE.U32 R8, R55, R20, R8 ;  /* 0x0000001437087225 */ /* 0x000fc600078e0008 */
[----:B------:R-:W-:Y:S01]  /*2fb0*/  ISETP.LT.OR P0, PT, R50, 0x1, !P2 ;  /* 0x000000013200780c */ /* 0x000fe20005701670 */
[----:B------:R-:W-:Y:S01]  /*2fc0*/  IMAD R3, R0, R23, RZ ;  /* 0x0000001700037224 */ /* 0x000fe200078e02ff */
[----:B------:R-:W-:Y:S01]  /*2fd0*/  IADD3 R14, P4, P5, R14, R52, R8 ;  /* 0x000000340e0e7210 */ /* 0x000fe20007d9e008 */
[----:B------:R-:W-:Y:S02]  /*2fe0*/  IMAD.IADD R8, R51, 0x1, R9 ;  /* 0x0000000133087824 */ /* 0x000fe400078e0209 */
[----:B------:R-:W-:-:S05]  /*2ff0*/  @!P1 IMAD R21, R40, R22, R3 ;  /* 0x0000001628159224 */ /* 0x000fca00078e0203 */
[----:B------:R1:W-:Y:S03]  /*3000*/  @!P1 STG.E.U8 desc[UR36][R6.64], R21 ;  /* 0x0000001506009986 */ /* 0x0003e6000c101124 */
[----:B------:R-:W-:Y:S05]  /*3010*/  @P0 BRA `(.L_x_33) ;  /* 0x00000000000c0947 */ /* 0x000fea0003800000 */
[----:B------:R-:W2:Y:S02]  /*3020*/  LDG.E.U8 R48, desc[UR36][R12.64+0x1] ;  /* 0x000001240c307981 */ /* 0x000ea4000c1e1100 */
[----:B--2---:R-:W-:-:S05]  /*3030*/  PRMT R0, R48, 0x8880, RZ ;  /* 0x0000888030007816 */ /* 0x004fca00000000ff */
[----:B------:R-:W-:-:S07]  /*3040*/  IMAD R3, R0, R23, RZ ;  /* 0x0000001700037224 */ /* 0x000fce00078e02ff */
.L_x_33:
[----:B------:R-:W-:Y:S05]  /*3050*/  BSYNC B1 ;  /* 0x0000000000017941 */ /* 0x000fea0003800000 */
.L_x_32:
[----:B------:R-:W-:Y:S01]  /*3060*/  ISETP.LT.OR P3, PT, R50, 0x9, !P3 ;  /* 0x000000093200780c */ /* 0x000fe20005f61670 */
[----:B------:R-:W-:Y:S01]  /*3070*/  @!P0 IMAD R41, R41, R22, R3 ;  /* 0x0000001629298224 */ /* 0x000fe200078e0203 */
[C---:B------:R-:W-:Y:S01]  /*3080*/  ISETP.GE.AND P1, PT, R54.reuse, 0x9, PT ;  /* 0x000000093600780c */ /* 0x040fe20003f26270 */
[----:B------:R-:W-:Y:S01]  /*3090*/  BSSY B1, `(.L_x_34) ;  /* 0x000000b000017945 */ /* 0x000fe20003800000 */
[----:B------:R-:W-:Y:S02]  /*30a0*/  IADD3.X R15, R11, R53, R8, P4, P5 ;  /* 0x000000350b0f7210 */ /* 0x000fe400027ea408 */
[----:B------:R2:W-:Y:S01]  /*30b0*/  @!P0 STG.E.U8 desc[UR36][R6.64+0x1], R41 ;  /* 0x0000012906008986 */ /* 0x0005e2000c101124 */
[----:B------:R-:W-:Y:S02]  /*30c0*/  ISETP.GE.AND P0, PT, R54, 0xa, PT ;  /* 0x0000000a3600780c */ /* 0x000fe40003f06270 */
[C---:B------:R-:W-:Y:S02]  /*30d0*/  ISETP.LT.OR P2, PT, R50.reuse, 0x9, !P2 ;  /* 0x000000093200780c */ /* 0x040fe40005741670 */
[----:B------:R-:W-:-:S02]  /*30e0*/  ISETP.LT.OR P5, PT, R50, 0x1, !P1 ;  /* 0x000000013200780c */ /* 0x000fc40004fa1670 */
[----:B------:R-:W-:Y:S01]  /*30f0*/  ISETP.LT.OR P4, PT, R50, 0x1, !P0 ;  /* 0x000000013200780c */ /* 0x000fe20004781670 */
[----:B------:R-:W-:-:S12]  /*3100*/  @P3 BRA `(.L_x_35) ;  /* 0x00000000000c3947 */ /* 0x000fd80003800000 */
[----:B------:R-:W3:Y:S02]  /*3110*/  LDG.E.U8 R48, desc[UR36][R14.64] ;  /* 0x000000240e307981 */ /* 0x000ee4000c1e1100 */
[----:B---3--:R-:W-:-:S05]  /*3120*/  PRMT R0, R48, 0x8880, RZ ;  /* 0x0000888030007816 */ /* 0x008fca00000000ff */
[----:B------:R-:W-:-:S07]  /*3130*/  IMAD R3, R0, R23, RZ ;  /* 0x0000001700037224 */ /* 0x000fce00078e02ff */
.L_x_35:
[----:B------:R-:W-:Y:S05]  /*3140*/  BSYNC B1 ;  /* 0x0000000000017941 */ /* 0x000fea0003800000 */
.L_x_34:
[----:B------:R-:W-:Y:S01]  /*3150*/  @!P3 IMAD R9, R42, R22, R3 ;  /* 0x000000162a09b224 */ /* 0x000fe200078e0203 */
[----:B------:R-:W-:Y:S04]  /*3160*/  BSSY B1, `(.L_x_36) ;  /* 0x0000006000017945 */ /* 0x000fe80003800000 */
[----:B------:R3:W-:Y:S01]  /*3170*/  @!P3 STG.E.U8 desc[UR36][R4.64], R9 ;  /* 0x000000090400b986 */ /* 0x0007e2000c101124 */
[----:B------:R-:W-:Y:S05]  /*3180*/  @P2 BRA `(.L_x_37) ;  /* 0x00000000000c2947 */ /* 0x000fea0003800000 */
[----:B------:R-:W4:Y:S02]  /*3190*/  LDG.E.U8 R48, desc[UR36][R14.64+0x1] ;  /* 0x000001240e307981 */ /* 0x000f24000c1e1100 */
[----:B----4-:R-:W-:-:S05]  /*31a0*/  PRMT R0, R48, 0x8880, RZ ;  /* 0x0000888030007816 */ /* 0x010fca00000000ff */
[----:B------:R-:W-:-:S07]  /*31b0*/  IMAD R3, R0, R23, RZ ;  /* 0x0000001700037224 */ /* 0x000fce00078e02ff */
.L_x_37:
[----:B------:R-:W-:Y:S05]  /*31c0*/  BSYNC B1 ;  /* 0x0000000000017941 */ /* 0x000fea0003800000 */
.L_x_36:
[----:B------:R-:W-:Y:S01]  /*31d0*/  @!P2 IMAD R43, R43, R22, R3 ;  /* 0x000000162b2ba224 */ /* 0x000fe200078e0203 */
[----:B------:R-:W-:Y:S04]  /*31e0*/  BSSY B1, `(.L_x_38) ;  /* 0x0000006000017945 */ /* 0x000fe80003800000 */
[----:B------:R4:W-:Y:S01]  /*31f0*/  @!P2 STG.E.U8 desc[UR36][R4.64+0x1], R43 ;  /* 0x0000012b0400a986 */ /* 0x0009e2000c101124 */
[----:B------:R-:W-:Y:S05]  /*3200*/  @P5 BRA `(.L_x_39) ;  /* 0x00000000000c5947 */ /* 0x000fea0003800000 */
[----:B------:R-:W5:Y:S02]  /*3210*/  LDG.E.U8 R48, desc[UR36][R12.64+0x8] ;  /* 0x000008240c307981 */ /* 0x000f64000c1e1100 */
[----:B-----5:R-:W-:-:S05]  /*3220*/  PRMT R0, R48, 0x8880, RZ ;  /* 0x0000888030007816 */ /* 0x020fca00000000ff */
[----:B------:R-:W-:-:S07]  /*3230*/  IMAD R3, R0, R23, RZ ;  /* 0x0000001700037224 */ /* 0x000fce00078e02ff */
.L_x_39:
[----:B------:R-:W-:Y:S05]  /*3240*/  BSYNC B1 ;  /* 0x0000000000017941 */ /* 0x000fea0003800000 */
.L_x_38:
[----:B---3--:R-:W-:Y:S01]  /*3250*/  @!P5 IMAD R9, R44, R22, R3 ;  /* 0x000000162c09d224 */ /* 0x008fe200078e0203 */
[----:B------:R-:W-:Y:S04]  /*3260*/  BSSY B1, `(.L_x_40) ;  /* 0x0000006000017945 */ /* 0x000fe80003800000 */
[----:B------:R3:W-:Y:S01]  /*3270*/  @!P5 STG.E.U8 desc[UR36][R6.64+0x8], R9 ;  /* 0x000008090600d986 */ /* 0x0007e2000c101124 */
[----:B------:R-:W-:Y:S05]  /*3280*/  @P4 BRA `(.L_x_41) ;  /* 0x00000000000c4947 */ /* 0x000fea0003800000 */
[----:B------:R-:W5:Y:S02]  /*3290*/  LDG.E.U8 R48, desc[UR36][R12.64+0x9] ;  /* 0x000009240c307981 */ /* 0x000f64000c1e1100 */
[----:B-----5:R-:W-:-:S05]  /*32a0*/  PRMT R0, R48, 0x8880, RZ ;  /* 0x0000888030007816 */ /* 0x020fca00000000ff */
[----:B------:R-:W-:-:S07]  /*32b0*/  IMAD R3, R0, R23, RZ ;  /* 0x0000001700037224 */ /* 0x000fce00078e02ff */
.L_x_41:
[----:B------:R-:W-:Y:S05]  /*32c0*/  BSYNC B1 ;  /* 0x0000000000017941 */ /* 0x000fea0003800000 */
.L_x_40:
[----:B------:R-:W-:Y:S01]  /*32d0*/  ISETP.LT.OR P1, PT, R50, 0x9, !P1 ;  /* 0x000000093200780c */ /* 0x000fe20004f21670 */
[----:B------:R-:W-:Y:S01]  /*32e0*/  @!P4 IMAD R45, R45, R22, R3 ;  /* 0x000000162d2dc224 */ /* 0x000fe200078e0203 */
[C---:B------:R-:W-:Y:S01]  /*32f0*/  ISETP.GE.AND P3, PT, R54.reuse, 0x11, PT ;  /* 0x000000113600780c */ /* 0x040fe20003f66270 */
[----:B------:R-:W-:Y:S01]  /*3300*/  BSSY B1, `(.L_x_42) ;  /* 0x000000a000017945 */ /* 0x000fe20003800000 */
[----:B------:R-:W-:Y:S02]  /*3310*/  ISETP.GE.AND P2, PT, R54, 0x12, PT ;  /* 0x000000123600780c */ /* 0x000fe40003f46270 */
[----:B------:R0:W-:Y:S01]  /*3320*/  @!P4 STG.E.U8 desc[UR36][R6.64+0x9], R45 ;  /* 0x0000092d0600c986 */ /* 0x0001e2000c101124 */
[C---:B------:R-:W-:Y:S02]  /*3330*/  ISETP.LT.OR P4, PT, R50.reuse, 0x9, !P0 ;  /* 0x000000093200780c */ /* 0x040fe40004781670 */
[C---:B------:R-:W-:Y:S02]  /*3340*/  ISETP.LT.OR P5, PT, R50.reuse, 0x1, !P3 ;  /* 0x000000013200780c */ /* 0x040fe40005fa1670 */
[----:B------:R-:W-:-:S02]  /*3350*/  ISETP.LT.OR P0, PT, R50, 0x1, !P2 ;  /* 0x000000013200780c */ /* 0x000fc40005701670 */
[----:B------:R-:W-:Y:S11]  /*3360*/  @P1 BRA `(.L_x_43) ;  /* 0x00000000000c1947 */ /* 0x000ff60003800000 */
[----:B------:R-:W5:Y:S02]  /*3370*/  LDG.E.U8 R48, desc[UR36][R14.64+0x8] ;  /* 0x000008240e307981 */ /* 0x000f64000c1e1100 */
[----:B-----5:R-:W-:-:S05]  /*3380*/  PRMT R0, R48, 0x8880, RZ ;  /* 0x0000888030007816 */ /* 0x020fca00000000ff */
[----:B------:R-:W-:-:S07]  /*3390*/  IMAD R3, R0, R23, RZ ;  /* 0x0000001700037224 */ /* 0x000fce00078e02ff */
.L_x_43:
[----:B------:R-:W-:Y:S05]  /*33a0*/  BSYNC B1 ;  /* 0x0000000000017941 */ /* 0x000fea0003800000 */
.L_x_42:
[----:B---3--:R-:W-:Y:S01]  /*33b0*/  @!P1 IMAD R9, R46, R22, R3 ;  /* 0x000000162e099224 */ /* 0x008fe200078e0203 */
[----:B------:R-:W-:Y:S04]  /*33c0*/  BSSY B1, `(.L_x_44) ;  /* 0x0000006000017945 */ /* 0x000fe80003800000 */
[----:B------:R3:W-:Y:S01]  /*33d0*/  @!P1 STG.E.U8 desc[UR36][R4.64+0x8], R9 ;  /* 0x0000080904009986 */ /* 0x0007e2000c101124 */
[----:B------:R-:W-:Y:S05]  /*33e0*/  @P4 BRA `(.L_x_45) ;  /* 0x00000000000c4947 */ /* 0x000fea0003800000 */
[----:B------:R-:W5:Y:S02]  /*33f0*/  LDG.E.U8 R48, desc[UR36][R14.64+0x9] ;  /* 0x000009240e307981 */ /* 0x000f64000c1e1100 */
[----:B-----5:R-:W-:-:S05]  /*3400*/  PRMT R0, R48, 0x8880, RZ ;  /* 0x0000888030007816 */ /* 0x020fca00000000ff */
[----:B------:R-:W-:-:S07]  /*3410*/  IMAD R3, R0, R23, RZ ;  /* 0x0000001700037224 */ /* 0x000fce00078e02ff */
.L_x_45:
[----:B------:R-:W-:Y:S05]  /*3420*/  BSYNC B1 ;  /* 0x0000000000017941 */ /* 0x000fea0003800000 */
.L_x_44:
[----:B------:R-:W-:Y:S01]  /*3430*/  @!P4 IMAD R47, R47, R22, R3 ;  /* 0x000000162f2fc224 */ /* 0x000fe200078e0203 */
[----:B------:R-:W-:Y:S04]  /*3440*/  BSSY B1, `(.L_x_46) ;  /* 0x0000006000017945 */ /* 0x000fe80003800000 */
[----:B------:R0:W-:Y:S01]  /*3450*/  @!P4 STG.E.U8 desc[UR36][R4.64+0x9], R47 ;  /* 0x0000092f0400c986 */ /* 0x0001e2000c101124 */
[----:B------:R-:W-:Y:S05]  /*3460*/  @P5 BRA `(.L_x_47) ;  /* 0x00000000000c5947 */ /* 0x000fea0003800000 */
[----:B------:R-:W5:Y:S02]  /*3470*/  LDG.E.U8 R48, desc[UR36][R12.64+0x10] ;  /* 0x000010240c307981 */ /* 0x000f64000c1e1100 */
[----:B-----5:R-:W-:-:S05]  /*3480*/  PRMT R0, R48, 0x8880, RZ ;  /* 0x0000888030007816 */ /* 0x020fca00000000ff */
[----:B------:R-:W-:-:S07]  /*3490*/  IMAD R3, R0, R23, RZ ;  /* 0x0000001700037224 */ /* 0x000fce00078e02ff */
.L_x_47:
[----:B------:R-:W-:Y:S05]  /*34a0*/  BSYNC B1 ;  /* 0x0000000000017941 */ /* 0x000fea0003800000 */
.L_x_46:
[----:B---3--:R-:W-:Y:S01]  /*34b0*/  @!P5 IMAD R9, R32, R22, R3 ;  /* 0x000000162009d224 */ /* 0x008fe200078e0203 */
[----:B------:R-:W-:Y:S04]  /*34c0*/  BSSY B1, `(.L_x_48) ;  /* 0x0000006000017945 */ /* 0x000fe80003800000 */
[----:B------:R3:W-:Y:S01]  /*34d0*/  @!P5 STG.E.U8 desc[UR36][R6.64+0x10], R9 ;  /* 0x000010090600d986 */ /* 0x0007e2000c101124 */
[----:B------:R-:W-:Y:S05]  /*34e0*/  @P0 BRA `(.L_x_49) ;  /* 0x00000000000c0947 */ /* 0x000fea0003800000 */
[----:B------:R-:W5:Y:S02]  /*34f0*/  LDG.E.U8 R48, desc[UR36][R12.64+0x11] ;  /* 0x000011240c307981 */ /* 0x000f64000c1e1100 */
[----:B-----5:R-:W-:-:S05]  /*3500*/  PRMT R0, R48, 0x8880, RZ ;  /* 0x0000888030007816 */ /* 0x020fca00000000ff */
[----:B------:R-:W-:-:S07]  /*3510*/  IMAD R3, R0, R23, RZ ;  /* 0x0000001700037224 */ /* 0x000fce00078e02ff */
.L_x_49:
[----:B------:R-:W-:Y:S05]  /*3520*/  BSYNC B1 ;  /* 0x0000000000017941 */ /* 0x000fea0003800000 */
.L_x_48:
        /* <DEDUP_REMOVED lines=13> */
.L_x_51:
[----:B------:R-:W-:Y:S05]  /*3600*/  BSYNC B1 ;  /* 0x0000000000017941 */ /* 0x000fea0003800000 */
.L_x_50:
[----:B---3--:R-:W-:Y:S01]  /*3610*/  @!P3 IMAD R9, R34, R22, R3 ;  /* 0x000000162209b224 */ /* 0x008fe200078e0203 */
[----:B------:R-:W-:Y:S04]  /*3620*/  BSSY B1, `(.L_x_52) ;  /* 0x0000006000017945 */ /* 0x000fe80003800000 */
[----:B------:R3:W-:Y:S01]  /*3630*/  @!P3 STG.E.U8 desc[UR36][R4.64+0x10], R9 ;  /* 0x000010090400b986 */ /* 0x0007e2000c101124 */
[----:B------:R-:W-:Y:S05]  /*3640*/  @P2 BRA `(.L_x_53) ;  /* 0x00000000000c2947 */ /* 0x000fea0003800000 */
[----:B------:R-:W5:Y:S02]  /*3650*/  LDG.E.U8 R48, desc[UR36][R14.64+0x11] ;  /* 0x000011240e307981 */ /* 0x000f64000c1e1100 */
[----:B-----5:R-:W-:-:S05]  /*3660*/  PRMT R0, R48, 0x8880, RZ ;  /* 0x0000888030007816 */ /* 0x020fca00000000ff */
[----:B------:R-:W-:-:S07]  /*3670*/  IMAD R3, R0, R23, RZ ;  /* 0x0000001700037224 */ /* 0x000fce00078e02ff */
.L_x_53:
[----:B------:R-:W-:Y:S05]  /*3680*/  BSYNC B1 ;  /* 0x0000000000017941 */ /* 0x000fea0003800000 */
.L_x_52:
[----:B------:R-:W-:Y:S01]  /*3690*/  @!P2 IMAD R35, R35, R22, R3 ;  /* 0x000000162323a224 */ /* 0x000fe200078e0203 */
[----:B------:R-:W-:Y:S04]  /*36a0*/  BSSY B1, `(.L_x_54) ;  /* 0x0000006000017945 */ /* 0x000fe80003800000 */
[----:B------:R0:W-:Y:S01]  /*36b0*/  @!P2 STG.E.U8 desc[UR36][R4.64+0x11], R35 ;  /* 0x000011230400a986 */ /* 0x0001e2000c101124 */
[----:B------:R-:W-:Y:S05]  /*36c0*/  @P0 BRA `(.L_x_55) ;  /* 0x00000000000c0947 */ /* 0x000fea0003800000 */
[----:B------:R-:W5:Y:S02]  /*36d0*/  LDG.E.U8 R48, desc[UR36][R12.64+0x18] ;  /* 0x000018240c307981 */ /* 0x000f64000c1e1100 */
[----:B-----5:R-:W-:-:S05]  /*36e0*/  PRMT R0, R48, 0x8880, RZ ;  /* 0x0000888030007816 */ /* 0x020fca00000000ff */
[----:B------:R-:W-:-:S07]  /*36f0*/  IMAD R3, R0, R23, RZ ;  /* 0x0000001700037224 */ /* 0x000fce00078e02ff */
.L_x_55:
[----:B------:R-:W-:Y:S05]  /*3700*/  BSYNC B1 ;  /* 0x0000000000017941 */ /* 0x000fea0003800000 */
.L_x_54:
[----:B---3--:R-:W-:Y:S01]  /*3710*/  @!P0 IMAD R9, R36, R22, R3 ;  /* 0x0000001624098224 */ /* 0x008fe200078e0203 */
[----:B------:R-:W-:Y:S04]  /*3720*/  BSSY B1, `(.L_x_56) ;  /* 0x0000006000017945 */ /* 0x000fe80003800000 */
[----:B------:R3:W-:Y:S01]  /*3730*/  @!P0 STG.E.U8 desc[UR36][R6.64+0x18], R9 ;  /* 0x0000180906008986 */ /* 0x0007e2000c101124 */
[----:B------:R-:W-:Y:S05]  /*3740*/  @P5 BRA `(.L_x_57) ;  /* 0x00000000000c5947 */ /* 0x000fea0003800000 */
[----:B------:R-:W5:Y:S02]  /*3750*/  LDG.E.U8 R48, desc[UR36][R12.64+0x19] ;  /* 0x000019240c307981 */ /* 0x000f64000c1e1100 */
[----:B-----5:R-:W-:-:S05]  /*3760*/  PRMT R0, R48, 0x8880, RZ ;  /* 0x0000888030007816 */ /* 0x020fca00000000ff */
[----:B------:R-:W-:-:S07]  /*3770*/  IMAD R3, R0, R23, RZ ;  /* 0x0000001700037224 */ /* 0x000fce00078e02ff */
.L_x_57:
[----:B------:R-:W-:Y:S05]  /*3780*/  BSYNC B1 ;  /* 0x0000000000017941 */ /* 0x000fea0003800000 */
.L_x_56:
        /* <DEDUP_REMOVED lines=13> */
.L_x_59:
[----:B------:R-:W-:Y:S05]  /*3860*/  BSYNC B1 ;  /* 0x0000000000017941 */ /* 0x000fea0003800000 */
.L_x_58:
[----:B---3--:R-:W-:Y:S01]  /*3870*/  @!P4 IMAD R9, R38, R22, R3 ;  /* 0x000000162609c224 */ /* 0x008fe200078e0203 */
[----:B------:R-:W-:Y:S04]  /*3880*/  BSSY B1, `(.L_x_60) ;  /* 0x0000006000017945 */ /* 0x000fe80003800000 */
[----:B------:R3:W-:Y:S01]  /*3890*/  @!P4 STG.E.U8 desc[UR36][R4.64+0x18], R9 ;  /* 0x000018090400c986 */ /* 0x0007e2000c101124 */
[----:B------:R-:W-:Y:S05]  /*38a0*/  @P1 BRA `(.L_x_61) ;  /* 0x00000000000c1947 */ /* 0x000fea0003800000 */
[----:B------:R-:W5:Y:S02]  /*38b0*/  LDG.E.U8 R48, desc[UR36][R14.64+0x19] ;  /* 0x000019240e307981 */ /* 0x000f64000c1e1100 */
[----:B-----5:R-:W-:-:S05]  /*38c0*/  PRMT R0, R48, 0x8880, RZ ;  /* 0x0000888030007816 */ /* 0x020fca00000000ff */
[----:B------:R-:W-:-:S07]  /*38d0*/  IMAD R3, R0, R23, RZ ;  /* 0x0000001700037224 */ /* 0x000fce00078e02ff */
.L_x_61:
[----:B------:R-:W-:Y:S05]  /*38e0*/  BSYNC B1 ;  /* 0x0000000000017941 */ /* 0x000fea0003800000 */
.L_x_60:
[----:B------:R-:W-:Y:S01]  /*38f0*/  @!P1 IMAD R39, R39, R22, R3 ;  /* 0x0000001627279224 */ /* 0x000fe200078e0203 */
[----:B------:R-:W-:Y:S04]  /*3900*/  BSSY B1, `(.L_x_62) ;  /* 0x0000006000017945 */ /* 0x000fe80003800000 */
[----:B------:R0:W-:Y:S01]  /*3910*/  @!P1 STG.E.U8 desc[UR36][R4.64+0x19], R39 ;  /* 0x0000192704009986 */ /* 0x0001e2000c101124 */
[----:B------:R-:W-:Y:S05]  /*3920*/  @P3 BRA `(.L_x_63) ;  /* 0x00000000000c3947 */ /* 0x000fea0003800000 */
[----:B------:R-:W5:Y:S02]  /*3930*/  LDG.E.U8 R48, desc[UR36][R12.64+0x20] ;  /* 0x000020240c307981 */ /* 0x000f64000c1e1100 */
[----:B-----5:R-:W-:-:S05]  /*3940*/  PRMT R0, R48, 0x8880, RZ ;  /* 0x0000888030007816 */ /* 0x020fca00000000ff */
[----:B------:R-:W-:-:S07]  /*3950*/  IMAD R3, R0, R23, RZ ;  /* 0x0000001700037224 */ /* 0x000fce00078e02ff */
.L_x_63:
[----:B------:R-:W-:Y:S05]  /*3960*/  BSYNC B1 ;  /* 0x0000000000017941 */ /* 0x000fea0003800000 */
.L_x_62:
[----:B---3--:R-:W-:Y:S01]  /*3970*/  @!P3 IMAD R9, R24, R22, R3 ;  /* 0x000000161809b224 */ /* 0x008fe200078e0203 */
[----:B------:R-:W-:Y:S04]  /*3980*/  BSSY B1, `(.L_x_64) ;  /* 0x0000006000017945 */ /* 0x000fe80003800000 */
[----:B------:R3:W-:Y:S01]  /*3990*/  @!P3 STG.E.U8 desc[UR36][R6.64+0x20], R9 ;  /* 0x000020090600b986 */ /* 0x0007e2000c101124 */
[----:B------:R-:W-:Y:S05]  /*39a0*/  @P5 BRA `(.L_x_65) ;  /* 0x00000000000c5947 */ /* 0x000fea0003800000 */
[----:B------:R-:W5:Y:S02]  /*39b0*/  LDG.E.U8 R48, desc[UR36][R12.64+0x21] ;  /* 0x000021240c307981 */ /* 0x000f64000c1e1100 */
[----:B-----5:R-:W-:-:S05]  /*39c0*/  PRMT R0, R48, 0x8880, RZ ;  /* 0x0000888030007816 */ /* 0x020fca00000000ff */
[----:B------:R-:W-:-:S07]  /*39d0*/  IMAD R3, R0, R23, RZ ;  /* 0x0000001700037224 */ /* 0x000fce00078e02ff */
.L_x_65:
[----:B------:R-:W-:Y:S05]  /*39e0*/  BSYNC B1 ;  /* 0x0000000000017941 */ /* 0x000fea0003800000 */
.L_x_64:
        /* <DEDUP_REMOVED lines=9> */
[----:B------:R-:W-:Y:S01]  /*3a80*/  ISETP.LT.OR P3, PT, R50, 0x9, !P3 ;  /* 0x000000093200780c */ /* 0x000fe20005f61670 */
[----:B------:R-:W-:-:S12]  /*3a90*/  @P2 BRA `(.L_x_67) ;  /* 0x00000000000c2947 */ /* 0x000fd80003800000 */
[----:B------:R-:W5:Y:S02]  /*3aa0*/  LDG.E.U8 R48, desc[UR36][R14.64+0x20] ;  /* 0x000020240e307981 */ /* 0x000f64000c1e1100 */
[----:B-----5:R-:W-:-:S05]  /*3ab0*/  PRMT R0, R48, 0x8880, RZ ;  /* 0x0000888030007816 */ /* 0x020fca00000000ff */
[----:B------:R-:W-:-:S07]  /*3ac0*/  IMAD R3, R0, R23, RZ ;  /* 0x0000001700037224 */ /* 0x000fce00078e02ff */
.L_x_67:
[----:B------:R-:W-:Y:S05]  /*3ad0*/  BSYNC B1 ;  /* 0x0000000000017941 */ /* 0x000fea0003800000 */
.L_x_66:
[----:B---3--:R-:W-:Y:S01]  /*3ae0*/  @!P2 IMAD R9, R26, R22, R3 ;  /* 0x000000161a09a224 */ /* 0x008fe200078e0203 */
[----:B------:R-:W-:Y:S04]  /*3af0*/  BSSY B1, `(.L_x_68) ;  /* 0x0000006000017945 */ /* 0x000fe80003800000 */
[----:B------:R3:W-:Y:S01]  /*3b00*/  @!P2 STG.E.U8 desc[UR36][R4.64+0x20], R9 ;  /* 0x000020090400a986 */ /* 0x0007e2000c101124 */
[----:B------:R-:W-:Y:S05]  /*3b10*/  @P0 BRA `(.L_x_69) ;  /* 0x00000000000c0947 */ /* 0x000fea0003800000 */
[----:B------:R-:W5:Y:S02]  /*3b20*/  LDG.E.U8 R48, desc[UR36][R14.64+0x21] ;  /* 0x000021240e307981 */ /* 0x000f64000c1e1100 */
[----:B-----5:R-:W-:-:S05]  /*3b30*/  PRMT R0, R48, 0x8880, RZ ;  /* 0x0000888030007816 */ /* 0x020fca00000000ff */
[----:B------:R-:W-:-:S07]  /*3b40*/  IMAD R3, R0, R23, RZ ;  /* 0x0000001700037224 */ /* 0x000fce00078e02ff */
.L_x_69:
[----:B------:R-:W-:Y:S05]  /*3b50*/  BSYNC B1 ;  /* 0x0000000000017941 */ /* 0x000fea0003800000 */
.L_x_68:
[----:B------:R-:W-:Y:S01]  /*3b60*/  @!P0 IMAD R27, R27, R22, R3 ;  /* 0x000000161b1b8224 */ /* 0x000fe200078e0203 */
[----:B------:R-:W-:Y:S04]  /*3b70*/  BSSY B1, `(.L_x_70) ;  /* 0x0000006000017945 */ /* 0x000fe80003800000 */
[----:B------:R0:W-:Y:S01]  /*3b80*/  @!P0 STG.E.U8 desc[UR36][R4.64+0x21], R27 ;  /* 0x0000211b04008986 */ /* 0x0001e2000c101124 */
[----:B------:R-:W-:Y:S05]  /*3b90*/  @P5 BRA `(.L_x_71) ;  /* 0x00000000000c5947 */ /* 0x000fea0003800000 */
[----:B------:R-:W5:Y:S02]  /*3ba0*/  LDG.E.U8 R48, desc[UR36][R12.64+0x28] ;  /* 0x000028240c307981 */ /* 0x000f64000c1e1100 */
[----:B-----5:R-:W-:-:S05]  /*3bb0*/  PRMT R0, R48, 0x8880, RZ ;  /* 0x0000888030007816 */ /* 0x020fca00000000ff */
[----:B------:R-:W-:-:S07]  /*3bc0*/  IMAD R3, R0, R23, RZ ;  /* 0x0000001700037224 */ /* 0x000fce00078e02ff */
.L_x_71:
[----:B------:R-:W-:Y:S05]  /*3bd0*/  BSYNC B1 ;  /* 0x0000000000017941 */ /* 0x000fea0003800000 */
.L_x_70:
[----:B---3--:R-:W-:Y:S01]  /*3be0*/  @!P5 IMAD R9, R28, R22, R3 ;  /* 0x000000161c09d224 */ /* 0x008fe200078e0203 */
[----:B------:R-:W-:Y:S04]  /*3bf0*/  BSSY B1, `(.L_x_72) ;  /* 0x0000006000017945 */ /* 0x000fe80003800000 */
[----:B------:R3:W-:Y:S01]  /*3c00*/  @!P5 STG.E.U8 desc[UR36][R6.64+0x28], R9 ;  /* 0x000028090600d986 */ /* 0x0007e2000c101124 */
[----:B------:R-:W-:Y:S05]  /*3c10*/  @P4 BRA `(.L_x_73) ;  /* 0x00000000000c4947 */ /* 0x000fea0003800000 */
[----:B------:R-:W5:Y:S02]  /*3c20*/  LDG.E.U8 R48, desc[UR36][R12.64+0x29] ;  /* 0x000029240c307981 */ /* 0x000f64000c1e1100 */
[----:B-----5:R-:W-:-:S05]  /*3c30*/  PRMT R0, R48, 0x8880, RZ ;  /* 0x0000888030007816 */ /* 0x020fca00000000ff */
[----:B------:R-:W-:-:S07]  /*3c40*/  IMAD R3, R0, R23, RZ ;  /* 0x0000001700037224 */ /* 0x000fce00078e02ff */
.L_x_73:
[----:B------:R-:W-:Y:S05]  /*3c50*/  BSYNC B1 ;  /* 0x0000000000017941 */ /* 0x000fea0003800000 */
.L_x_72:
[----:B------:R-:W-:Y:S01]  /*3c60*/  @!P4 IMAD R29, R29, R22, R3 ;  /* 0x000000161d1dc224 */ /* 0x000fe200078e0203 */
[----:B------:R-:W-:Y:S04]  /*3c70*/  BSSY B1, `(.L_x_74) ;  /* 0x0000006000017945 */ /* 0x000fe80003800000 */
[----:B------:R0:W-:Y:S01]  /*3c80*/  @!P4 STG.E.U8 desc[UR36][R6.64+0x29], R29 ;  /* 0x0000291d0600c986 */ /* 0x0001e2000c101124 */
[----:B------:R-:W-:Y:S05]  /*3c90*/  @P3 BRA `(.L_x_75) ;  /* 0x00000000000c3947 */ /* 0x000fea0003800000 */
[----:B------:R-:W5:Y:S02]  /*3ca0*/  LDG.E.U8 R48, desc[UR36][R14.64+0x28] ;  /* 0x000028240e307981 */ /* 0x000f64000c1e1100 */
[----:B-----5:R-:W-:-:S05]  /*3cb0*/  PRMT R0, R48, 0x8880, RZ ;  /* 0x0000888030007816 */ /* 0x020fca00000000ff */
[----:B------:R-:W-:-:S07]  /*3cc0*/  IMAD R3, R0, R23, RZ ;  /* 0x0000001700037224 */ /* 0x000fce00078e02ff */
.L_x_75:
[----:B------:R-:W-:Y:S05]  /*3cd0*/  BSYNC B1 ;  /* 0x0000000000017941 */ /* 0x000fea0003800000 */
.L_x_74:
[----:B0123--:R-:W-:Y:S01]  /*3ce0*/  @!P3 IMAD R7, R30, R22, R3 ;  /* 0x000000161e07b224 */ /* 0x00ffe200078e0203 */
[----:B------:R-:W-:Y:S01]  /*3cf0*/  ISETP.LT.OR P1, PT, R50, 0x9, !P1 ;  /* 0x000000093200780c */ /* 0x000fe20004f21670 */
[----:B------:R-:W-:Y:S03]  /*3d00*/  BSSY B1, `(.L_x_76) ;  /* 0x0000006000017945 */ /* 0x000fe60003800000 */
[----:B------:R0:W-:Y:S09]  /*3d10*/  @!P3 STG.E.U8 desc[UR36][R4.64+0x28], R7 ;  /* 0x000028070400b986 */ /* 0x0001f2000c101124 */
[----:B------:R-:W-:Y:S05]  /*3d20*/  @P1 BRA `(.L_x_77) ;  /* 0x00000000000c1947 */ /* 0x000fea0003800000 */
[----:B------:R-:W2:Y:S02]  /*3d30*/  LDG.E.U8 R48, desc[UR36][R14.64+0x29] ;  /* 0x000029240e307981 */ /* 0x000ea4000c1e1100 */
[----:B--2---:R-:W-:-:S05]  /*3d40*/  PRMT R0, R48, 0x8880, RZ ;  /* 0x0000888030007816 */ /* 0x004fca00000000ff */
[----:B------:R-:W-:-:S07]  /*3d50*/  IMAD R3, R0, R23, RZ ;  /* 0x0000001700037224 */ /* 0x000fce00078e02ff */
.L_x_77:
[----:B------:R-:W-:Y:S05]  /*3d60*/  BSYNC B1 ;  /* 0x0000000000017941 */ /* 0x000fea0003800000 */
.L_x_76:
[----:B------:R-:W-:Y:S01]  /*3d70*/  IMAD R3, R31, R22, R3 ;  /* 0x000000161f037224 */ /* 0x000fe200078e0203 */
[----:B------:R-:W-:Y:S06]  /*3d80*/  @P1 BRA `(.L_x_78) ;  /* 0x0000000400581947 */ /* 0x000fec0003800000 */
[----:B------:R1:W-:Y:S01]  /*3d90*/  STG.E.U8 desc[UR36][R4.64+0x29], R3 ;  /* 0x0000290304007986 */ /* 0x0003e2000c101124 */
[----:B------:R-:W-:Y:S05]  /*3da0*/  BRA `(.L_x_78) ;  /* 0x0000000400507947 */ /* 0x000fea0003800000 */
.L_x_29:
[C---:B------:R-:W-:Y:S02]  /*3db0*/  ISETP.GE.AND P1, PT, R54.reuse, 0x1, PT ;  /* 0x000000013600780c */ /* 0x040fe40003f26270 */
[----:B------:R-:W-:Y:S02]  /*3dc0*/  ISETP.GE.AND P2, PT, R54, 0x2, PT ;  /* 0x000000023600780c */ /* 0x000fe40003f46270 */
[C---:B------:R-:W-:Y:S02]  /*3dd0*/  ISETP.LT.OR P4, PT, R50.reuse, 0x1, !P1 ;  /* 0x000000013200780c */ /* 0x040fe40004f81670 */
[C---:B------:R-:W-:Y:S02]  /*3de0*/  ISETP.LT.OR P5, PT, R50.reuse, 0x1, !P2 ;  /* 0x000000013200780c */ /* 0x040fe400057a1670 */
[C---:B------:R-:W-:Y:S02]  /*3df0*/  ISETP.LT.OR P1, PT, R50.reuse, 0x9, !P1 ;  /* 0x000000093200780c */ /* 0x040fe40004f21670 */
[----:B------:R-:W-:-:S02]  /*3e00*/  ISETP.LT.OR P2, PT, R50, 0x9, !P2 ;  /* 0x000000093200780c */ /* 0x000fc40005741670 */
[C---:B------:R-:W-:Y:S02]  /*3e10*/  ISETP.GE.AND P3, PT, R54.reuse, 0x9, PT ;  /* 0x000000093600780c */ /* 0x040fe40003f66270 */
[----:B------:R-:W-:-:S03]  /*3e20*/  ISETP.GE.AND P0, PT, R54, 0xa, PT ;  /* 0x0000000a3600780c */ /* 0x000fc60003f06270 */
[-C--:B------:R-:W-:Y:S02]  /*3e30*/  @!P4 IMAD R3, R40, R22.reuse, RZ ;  /* 0x000000162803c224 */ /* 0x080fe400078e02ff */
[-C--:B------:R-:W-:Y:S02]  /*3e40*/  @!P5 IMAD R41, R41, R22.reuse, RZ ;  /* 0x000000162929d224 */ /* 0x080fe400078e02ff */
[-C--:B------:R-:W-:Y:S01]  /*3e50*/  @!P1 IMAD R9, R42, R22.reuse, RZ ;  /* 0x000000162a099224 */ /* 0x080fe200078e02ff */
[----:B------:R0:W-:Y:S01]  /*3e60*/  @!P4 STG.E.U8 desc[UR36][R6.64], R3 ;  /* 0x000000030600c986 */ /* 0x0001e2000c101124 */
[C---:B------:R-:W-:Y:S01]  /*3e70*/  ISETP.LT.OR P4, PT, R50.reuse, 0x1, !P3 ;  /* 0x000000013200780c */ /* 0x040fe20005f81670 */
[----:B------:R-:W-:Y:S02]  /*3e80*/  @!P2 IMAD R43, R43, R22, RZ ;  /* 0x000000162b2ba224 */ /* 0x000fe400078e02ff */
[----:B------:R-:W-:Y:S01]  /*3e90*/  @!P5 STG.E.U8 desc[UR36][R6.64+0x1], R41 ;  /* 0x000001290600d986 */ /* 0x000fe2000c101124 */
[----:B------:R-:W-:-:S02]  /*3ea0*/  ISETP.LT.OR P5, PT, R50, 0x1, !P0 ;  /* 0x000000013200780c */ /* 0x000fc400047a1670 */
[C---:B------:R-:W-:Y:S01]  /*3eb0*/  ISETP.LT.OR P0, PT, R50.reuse, 0x9, !P0 ;  /* 0x000000093200780c */ /* 0x040fe20004701670 */
[----:B------:R1:W-:Y:S01]  /*3ec0*/  @!P1 STG.E.U8 desc[UR36][R4.64], R9 ;  /* 0x0000000904009986 */ /* 0x0003e2000c101124 */
[----:B------:R-:W-:Y:S02]  /*3ed0*/  ISETP.LT.OR P1, PT, R50, 0x9, !P3 ;  /* 0x000000093200780c */ /* 0x000fe40005f21670 */
[C---:B------:R-:W-:Y:S01]  /*3ee0*/  ISETP.GE.AND P3, PT, R54.reuse, 0x11, PT ;  /* 0x000000113600780c */ /* 0x040fe20003f66270 */
[----:B------:R-:W-:Y:S01]  /*3ef0*/  @!P2 STG.E.U8 desc[UR36][R4.64+0x1], R43 ;  /* 0x0000012b0400a986 */ /* 0x000fe2000c101124 */
[----:B------:R-:W-:Y:S01]  /*3f00*/  ISETP.GE.AND P2, PT, R54, 0x12, PT ;  /* 0x000000123600780c */ /* 0x000fe20003f46270 */
[----:B------:R-:W-:-:S04]  /*3f10*/  @!P4 IMAD R11, R44, R22, RZ ;  /* 0x000000162c0bc224 */ /* 0x000fc800078e02ff */
[-C--:B------:R-:W-:Y:S01]  /*3f20*/  @!P5 IMAD R45, R45, R22.reuse, RZ ;  /* 0x000000162d2dd224 */ /* 0x080fe200078e02ff */
[----:B------:R-:W-:Y:S01]  /*3f30*/  @!P4 STG.E.U8 desc[UR36][R6.64+0x8], R11 ;  /* 0x0000080b0600c986 */ /* 0x000fe2000c101124 */
[C---:B------:R-:W-:Y:S01]  /*3f40*/  ISETP.LT.OR P4, PT, R50.reuse, 0x1, !P3 ;  /* 0x000000013200780c */ /* 0x040fe20005f81670 */
[-C--:B------:R-:W-:Y:S02]  /*3f50*/  @!P0 IMAD R47, R47, R22.reuse, RZ ;  /* 0x000000162f2f8224 */ /* 0x080fe400078e02ff */
[----:B------:R-:W-:Y:S01]  /*3f60*/  @!P5 STG.E.U8 desc[UR36][R6.64+0x9], R45 ;  /* 0x0000092d0600d986 */ /* 0x000fe2000c101124 */
[----:B------:R-:W-:Y:S01]  /*3f70*/  ISETP.LT.OR P5, PT, R50, 0x1, !P2 ;  /* 0x000000013200780c */ /* 0x000fe200057a1670 */
[----:B0-----:R-:W-:Y:S01]  /*3f80*/  @!P1 IMAD R3, R46, R22, RZ ;  /* 0x000000162e039224 */ /* 0x001fe200078e02ff */
[----:B------:R-:W-:Y:S01]  /*3f90*/  ISETP.LT.OR P2, PT, R50, 0x9, !P2 ;  /* 0x000000093200780c */ /* 0x000fe20005741670 */
[----:B------:R-:W-:Y:S01]  /*3fa0*/  @!P0 STG.E.U8 desc[UR36][R4.64+0x9], R47 ;  /* 0x0000092f04008986 */ /* 0x000fe2000c101124 */
[----:B------:R-:W-:-:S03]  /*3fb0*/  ISETP.GE.AND P0, PT, R54, 0x1a, PT ;  /* 0x0000001a3600780c */ /* 0x000fc60003f06270 */
[----:B------:R0:W-:Y:S01]  /*3fc0*/  @!P1 STG.E.U8 desc[UR36][R4.64+0x8], R3 ;  /* 0x0000080304009986 */ /* 0x0001e2000c101124 */
[----:B------:R-:W-:Y:S01]  /*3fd0*/  ISETP.LT.OR P1, PT, R50, 0x9, !P3 ;  /* 0x000000093200780c */ /* 0x000fe20005f21670 */
[----:B-1----:R-:W-:Y:S01]  /*3fe0*/  @!P4 IMAD R9, R32, R22, RZ ;  /* 0x000000162009c224 */ /* 0x002fe200078e02ff */
[----:B------:R-:W-:-:S03]  /*3ff0*/  ISETP.GE.AND P3, PT, R54, 0x19, PT ;  /* 0x000000193600780c */ /* 0x000fc60003f66270 */
[-C--:B------:R-:W-:Y:S01]  /*4000*/  @!P5 IMAD R33, R33, R22.reuse, RZ ;  /* 0x000000162121d224 */ /* 0x080fe200078e02ff */
[----:B------:R-:W-:Y:S01]  /*4010*/  @!P4 STG.E.U8 desc[UR36][R6.64+0x10], R9 ;  /* 0x000010090600c986 */ /* 0x000fe2000c101124 */
[C---:B------:R-:W-:Y:S01]  /*4020*/  ISETP.LT.OR P4, PT, R50.reuse, 0x1, !P3 ;  /* 0x000000013200780c */ /* 0x040fe20005f81670 */
[-C--:B------:R-:W-:Y:S01]  /*4030*/  @!P2 IMAD R35, R35, R22.reuse, RZ ;  /* 0x000000162323a224 */ /* 0x080fe200078e02ff */
[C---:B------:R-:W-:Y:S01]  /*4040*/  ISETP.LT.OR P3, PT, R50.reuse, 0x9, !P3 ;  /* 0x000000093200780c */ /* 0x040fe20005f61670 */
[----:B------:R-:W-:Y:S01]  /*4050*/  @!P5 STG.E.U8 desc[UR36][R6.64+0x11], R33 ;  /* 0x000011210600d986 */ /* 0x000fe2000c101124 */
[----:B------:R-:W-:Y:S02]  /*4060*/  ISETP.LT.OR P5, PT, R50, 0x1, !P0 ;  /* 0x000000013200780c */ /* 0x000fe400047a1670 */
[----:B0-----:R-:W-:Y:S01]  /*4070*/  @!P1 IMAD R3, R34, R22, RZ ;  /* 0x0000001622039224 */ /* 0x001fe200078e02ff */
[----:B------:R-:W-:Y:S01]  /*4080*/  @!P2 STG.E.U8 desc[UR36][R4.64+0x11], R35 ;  /* 0x000011230400a986 */ /* 0x000fe2000c101124 */
[----:B------:R-:W-:-:S02]  /*4090*/  ISETP.GE.AND P2, PT, R54, 0x21, PT ;  /* 0x000000213600780c */ /* 0x000fc40003f46270 */
[----:B------:R-:W-:Y:S01]  /*40a0*/  ISETP.LT.OR P0, PT, R50, 0x9, !P0 ;  /* 0x000000093200780c */ /* 0x000fe20004701670 */
[----:B------:R0:W-:Y:S01]  /*40b0*/  @!P1 STG.E.U8 desc[UR36][R4.64+0x10], R3 ;  /* 0x0000100304009986 */ /* 0x0001e2000c101124 */
[----:B------:R-:W-:Y:S01]  /*40c0*/  ISETP.GE.AND P1, PT, R54, 0x22, PT ;  /* 0x000000223600780c */ /* 0x000fe20003f26270 */
[----:B------:R-:W-:-:S04]  /*40d0*/  @!P4 IMAD R11, R36, R22, RZ ;  /* 0x00000016240bc224 */ /* 0x000fc800078e02ff */
[-C--:B------:R-:W-:Y:S01]  /*40e0*/  @!P5 IMAD R37, R37, R22.reuse, RZ ;  /* 0x000000162525d224 */ /* 0x080fe200078e02ff */
[----:B------:R-:W-:Y:S01]  /*40f0*/  @!P4 STG.E.U8 desc[UR36][R6.64+0x18], R11 ;  /* 0x0000180b0600c986 */ /* 0x000fe2000c101124 */
[C---:B------:R-:W-:Y:S02]  /*4100*/  ISETP.LT.OR P4, PT, R50.reuse, 0x1, !P2 ;  /* 0x000000013200780c */ /* 0x040fe40005781670 */
[C---:B------:R-:W-:Y:S01]  /*4110*/  ISETP.LT.OR P2, PT, R50.reuse, 0x9, !P2 ;  /* 0x000000093200780c */ /* 0x040fe20005741670 */
[----:B------:R-:W-:Y:S01]  /*4120*/  @!P5 STG.E.U8 desc[UR36][R6.64+0x19], R37 ;  /* 0x000019250600d986 */ /* 0x000fe2000c101124 */
[----:B------:R-:W-:Y:S01]  /*4130*/  ISETP.LT.OR P5, PT, R50, 0x1, !P1 ;  /* 0x000000013200780c */ /* 0x000fe20004fa1670 */
[-C--:B0-----:R-:W-:Y:S01]  /*4140*/  @!P3 IMAD R3, R38, R22.reuse, RZ ;  /* 0x000000162603b224 */ /* 0x081fe200078e02ff */
[----:B------:R-:W-:Y:S01]  /*4150*/  ISETP.LT.OR P1, PT, R50, 0x9, !P1 ;  /* 0x000000093200780c */ /* 0x000fe20004f21670 */
[----:B------:R-:W-:-:S03]  /*4160*/  @!P0 IMAD R39, R39, R22, RZ ;  /* 0x0000001627278224 */ /* 0x000fc600078e02ff */
[----:B------:R0:W-:Y:S01]  /*4170*/  @!P3 STG.E.U8 desc[UR36][R4.64+0x18], R3 ;  /* 0x000018030400b986 */ /* 0x0001e2000c101124 */
[----:B------:R-:W-:Y:S02]  /*4180*/  ISETP.GE.AND P3, PT, R54, 0x2a, PT ;  /* 0x0000002a3600780c */ /* 0x000fe40003f66270 */
[-C--:B------:R-:W-:Y:S01]  /*4190*/  @!P4 IMAD R9, R24, R22.reuse, RZ ;  /* 0x000000161809c224 */ /* 0x080fe200078e02ff */
[----:B------:R-:W-:Y:S01]  /*41a0*/  @!P0 STG.E.U8 desc[UR36][R4.64+0x19], R39 ;  /* 0x0000192704008986 */ /* 0x000fe2000c101124 */
[----:B------:R-:W-:Y:S02]  /*41b0*/  ISETP.GE.AND P0, PT, R54, 0x29, PT ;  /* 0x000000293600780c */ /* 0x000fe40003f06270 */
[-C--:B------:R-:W-:Y:S01]  /*41c0*/  @!P5 IMAD R25, R25, R22.reuse, RZ ;  /* 0x000000161919d224 */ /* 0x080fe200078e02ff */
[----:B------:R1:W-:Y:S01]  /*41d0*/  @!P4 STG.E.U8 desc[UR36][R6.64+0x20], R9 ;  /* 0x000020090600c986 */ /* 0x0003e2000c101124 */
[C---:B------:R-:W-:Y:S01]  /*41e0*/  ISETP.LT.OR P4, PT, R50.reuse, 0x1, !P0 ;  /* 0x000000013200780c */ /* 0x040fe20004781670 */
[-C--:B------:R-:W-:Y:S01]  /*41f0*/  @!P1 IMAD R27, R27, R22.reuse, RZ ;  /* 0x000000161b1b9224 */ /* 0x080fe200078e02ff */
[C---:B------:R-:W-:Y:S01]  /*4200*/  ISETP.LT.OR P0, PT, R50.reuse, 0x9, !P0 ;  /* 0x000000093200780c */ /* 0x040fe20004701670 */
[----:B------:R2:W-:Y:S01]  /*4210*/  @!P5 STG.E.U8 desc[UR36][R6.64+0x21], R25 ;  /* 0x000021190600d986 */ /* 0x0005e2000c101124 */
[----:B------:R-:W-:Y:S01]  /*4220*/  ISETP.LT.OR P5, PT, R50, 0x1, !P3 ;  /* 0x000000013200780c */ /* 0x000fe20005fa1670 */
[-C--:B0-----:R-:W-:Y:S01]  /*4230*/  @!P2 IMAD R3, R26, R22.reuse, RZ ;  /* 0x000000161a03a224 */ /* 0x081fe200078e02ff */
[----:B------:R-:W-:Y:S01]  /*4240*/  ISETP.LT.OR P3, PT, R50, 0x9, !P3 ;  /* 0x000000093200780c */ /* 0x000fe20005f61670 */
[----:B------:R2:W-:Y:S04]  /*4250*/  @!P1 STG.E.U8 desc[UR36][R4.64+0x21], R27 ;  /* 0x0000211b04009986 */ /* 0x0005e8000c101124 */
[----:B------:R2:W-:Y:S02]  /*4260*/  @!P2 STG.E.U8 desc[UR36][R4.64+0x20], R3 ;  /* 0x000020030400a986 */ /* 0x0005e4000c101124 */
[----:B------:R-:W-:-:S02]  /*4270*/  @!P4 IMAD R11, R28, R22, RZ ;  /* 0x000000161c0bc224 */ /* 0x000fc400078e02ff */
[-C--:B-1----:R-:W-:Y:S02]  /*4280*/  @!P0 IMAD R9, R30, R22.reuse, RZ ;  /* 0x000000161e098224 */ /* 0x082fe400078e02ff */
[-C--:B------:R-:W-:Y:S01]  /*4290*/  @!P5 IMAD R29, R29, R22.reuse, RZ ;  /* 0x000000161d1dd224 */ /* 0x080fe200078e02ff */
[----:B------:R2:W-:Y:S01]  /*42a0*/  @!P4 STG.E.U8 desc[UR36][R6.64+0x28], R11 ;  /* 0x0000280b0600c986 */ /* 0x0005e2000c101124 */
[----:B------:R-:W-:-:S03]  /*42b0*/  @!P3 IMAD R31, R31, R22, RZ ;  /* 0x000000161f1fb224 */ /* 0x000fc600078e02ff */
[----:B------:R2:W-:Y:S04]  /*42c0*/  @!P5 STG.E.U8 desc[UR36][R6.64+0x29], R29 ;  /* 0x0000291d0600d986 */ /* 0x0005e8000c101124 */
[----:B------:R2:W-:Y:S04]  /*42d0*/  @!P0 STG.E.U8 desc[UR36][R4.64+0x28], R9 ;  /* 0x0000280904008986 */ /* 0x0005e8000c101124 */
[----:B------:R2:W-:Y:S02]  /*42e0*/  @!P3 STG.E.U8 desc[UR36][R4.64+0x29], R31 ;  /* 0x0000291f0400b986 */ /* 0x0005e4000c101124 */
.L_x_78:
[----:B------:R-:W-:Y:S05]  /*42f0*/  BSYNC B0 ;  /* 0x0000000000007941 */ /* 0x000fea0003800000 */
.L_x_28:
[----:B------:R-:W-:Y:S01]  /*4300*/  ULDC UR4, c[0x0][0xc] ;  /* 0x0000030000047ab9 */ /* 0x000fe20000000800 */
[----:B------:R-:W-:Y:S01]  /*4310*/  ULDC UR5, c[0x0][0x10] ;  /* 0x0000040000057ab9 */ /* 0x000fe20000000800 */
[----:B-12---:R-:W1:Y:S01]  /*4320*/  LDC R3, c[0x0][0x14] ;  /* 0x00000500ff037b82 */ /* 0x006e620000000800 */
[----:B------:R-:W-:Y:S01]  /*4330*/  UIMAD.WIDE.U32 UR4, UR4, UR5, URZ ;  /* 0x00000005040472a5 */ /* 0x000fe2000f8e003f */
[----:B------:R-:W-:Y:S01]  /*4340*/  PRMT R0, RZ, 0x7610, R0 ;  /* 0x00007610ff007816 */ /* 0x000fe20000000000 */
[----:B------:R-:W-:Y:S02]  /*4350*/  IMAD.MOV.U32 R50, RZ, RZ, -0x1 ;  /* 0xffffffffff327424 */ /* 0x000fe400078e00ff */
[----:B------:R-:W-:Y:S02]  /*4360*/  IMAD.MOV.U32 R51, RZ, RZ, -0x1 ;  /* 0xffffffffff337424 */ /* 0x000fe400078e00ff */
[----:B-1----:R-:W-:-:S04]  /*4370*/  IMAD.WIDE.U32 R16, R3, UR4, R16 ;  /* 0x0000000403107c25 */ /* 0x002fc8000f8e0010 */
[----:B------:R-:W-:Y:S01]  /*4380*/  IMAD R3, R3, UR5, RZ ;  /* 0x0000000503037c24 */ /* 0x000fe2000f8e02ff */
[----:B------:R-:W-:Y:S02]  /*4390*/  ULDC.64 UR4, c[0x0][0x650] ;  /* 0x0001940000047ab9 */ /* 0x000fe40000000a00 */
[----:B------:R-:W-:Y:S01]  /*43a0*/  ISETP.GE.U32.AND P0, PT, R16, UR4, PT ;  /* 0x0000000410007c0c */ /* 0x000fe2000bf06070 */
[----:B------:R-:W-:-:S05]  /*43b0*/  IMAD.IADD R17, R17, 0x1, R3 ;  /* 0x0000000111117824 */ /* 0x000fca00078e0203 */
[----:B------:R-:W-:-:S13]  /*43c0*/  ISETP.GE.U32.AND.EX P0, PT, R17, UR5, PT, P0 ;  /* 0x0000000511007c0c */ /* 0x000fda000bf06100 */
[----:B------:R-:W-:Y:S05]  /*43d0*/  @P0 BRA `(.L_x_79) ;  /* 0x0000000400640947 */ /* 0x000fea0003800000 */
[----:B------:R-:W1:Y:S01]  /*43e0*/  S2R R12, SR_CTAID.X ;  /* 0x00000000000c7919 */ /* 0x000e620000002500 */
[----:B------:R-:W2:Y:S01]  /*43f0*/  LDC.64 R10, c[0x0][0x628] ;  /* 0x00018a00ff0a7b82 */ /* 0x000ea20000000a00 */
[----:B------:R-:W-:Y:S01]  /*4400*/  ULDC UR4, c[0x0][0x150] ;  /* 0x0000540000047ab9 */ /* 0x000fe20000000800 */
[----:B------:R-:W-:Y:S01]  /*4410*/  IMAD.MOV.U32 R8, RZ, RZ, R16 ;  /* 0x000000ffff087224 */ /* 0x000fe200078e0010 */
[----:B------:R-:W3:Y:S01]  /*4420*/  S2R R24, SR_CTAID.Y ;  /* 0x0000000000187919 */ /* 0x000ee20000002600 */
[----:B------:R-:W-:-:S04]  /*4430*/  IMAD.MOV.U32 R9, RZ, RZ, R17 ;  /* 0x000000ffff097224 */ /* 0x000fc800078e0011 */
[----:B------:R-:W0:Y:S08]  /*4440*/  LDC R21, c[0x0][0x144] ;  /* 0x00005100ff157b82 */ /* 0x000e300000000800 */
[----:B------:R-:W0:Y:S08]  /*4450*/  LDC R0, c[0x0][0x630] ;  /* 0x00018c00ff007b82 */ /* 0x000e300000000800 */
[----:B------:R-:W0:Y:S01]  /*4460*/  LDC.64 R14, c[0x0][0x620] ;  /* 0x00018800ff0e7b82 */ /* 0x000e220000000a00 */
[----:B--2---:R-:W-:-:S04]  /*4470*/  ISETP.NE.U32.AND P0, PT, R10, RZ, PT ;  /* 0x000000ff0a00720c */ /* 0x004fc80003f05070 */
[----:B------:R-:W-:Y:S02]  /*4480*/  ISETP.NE.AND.EX P0, PT, R11, RZ, PT, P0 ;  /* 0x000000ff0b00720c */ /* 0x000fe40003f05300 */
[----:B-1----:R-:W-:-:S05]  /*4490*/  I2FP.F32.U32 R3, R12 ;  /* 0x0000000c00037245 */ /* 0x002fca0000201000 */
[----:B------:R-:W-:-:S04]  /*44a0*/  FMUL R3, R3, UR4 ;  /* 0x0000000403037c20 */ /* 0x000fc80008400000 */
[----:B------:R1:W2:Y:S02]  /*44b0*/  F2I.U32.TRUNC.NTZ R20, R3 ;  /* 0x0000000300147305 */ /* 0x0002a4000020f000 */
[----:B---3--:R-:W-:Y:S05]  /*44c0*/  @!P0 BRA `(.L_x_80) ;  /* 0x0000000000288947 */ /* 0x008fea0003800000 */
[----:B-1----:R-:W1:Y:S02]  /*44d0*/  LDC R3, c[0x0][0x634] ;  /* 0x00018d00ff037b82 */ /* 0x002e640000000800 */
[----:B-1----:R-:W-:-:S05]  /*44e0*/  IADD3 R3, P0, R16, R3, RZ ;  /* 0x0000000310037210 */ /* 0x002fca0007f1e0ff */
[----:B------:R-:W-:-:S04]  /*44f0*/  IMAD.X R13, RZ, RZ, R17, P0 ;  /* 0x000000ffff0d7224 */ /* 0x000fc800000e0611 */
[----:B0---4-:R-:W-:-:S04]  /*4500*/  IMAD.WIDE.U32 R4, R13, R10, RZ ;  /* 0x0000000a0d047225 */ /* 0x011fc800078e00ff */
[----:B------:R-:W-:-:S04]  /*4510*/  IMAD.WIDE.U32 R6, P0, R3, R11, R4 ;  /* 0x0000000b03067225 */ /* 0x000fc80007800004 */
[----:B------:R-:W-:-:S04]  /*4520*/  IMAD.WIDE.U32 R4, R3, R10, RZ ;  /* 0x0000000a03047225 */ /* 0x000fc800078e00ff */
[----:B------:R-:W-:Y:S01]  /*4530*/  IMAD.X R9, RZ, RZ, RZ, P0 ;  /* 0x000000ffff097224 */ /* 0x000fe200000e06ff */
[----:B------:R-:W-:Y:S01]  /*4540*/  IADD3 RZ, P0, R5, R6, RZ ;  /* 0x0000000605ff7210 */ /* 0x000fe20007f1e0ff */
[----:B------:R-:W-:-:S04]  /*4550*/  IMAD.MOV.U32 R8, RZ, RZ, R7 ;  /* 0x000000ffff087224 */ /* 0x000fc800078e0007 */
[----:B------:R-:W-:-:S08]  /*4560*/  IMAD.WIDE.U32.X R8, R13, R11, R8, P0 ;  /* 0x0000000b0d087225 */ /* 0x000fd000000e0408 */
.L_x_80:
[----:B------:R-:W3:Y:S01]  /*4570*/  LDC.64 R30, c[0x0][0x640] ;  /* 0x00019000ff1e7b82 */ /* 0x000ee20000000a00 */
[-CC-:B0-----:R-:W-:Y:S01]  /*4580*/  SHF.R.U64 R51, R8, R0.reuse, R9.reuse ;  /* 0x0000000008337219 */ /* 0x181fe20000001209 */
[----:B--2---:R-:W-:Y:S01]  /*4590*/  IMAD.MOV R20, RZ, RZ, -R20 ;  /* 0x000000ffff147224 */ /* 0x004fe200078e0a14 */
[----:B------:R-:W-:Y:S01]  /*45a0*/  SHF.R.U32.HI R0, RZ, R0, R9 ;  /* 0x00000000ff007219 */ /* 0x000fe20000011609 */
[----:B------:R-:W-:Y:S01]  /*45b0*/  ULDC UR4, c[0x0][0x154] ;  /* 0x0000550000047ab9 */ /* 0x000fe20000000800 */
[----:B-1----:R-:W-:Y:S01]  /*45c0*/  IADD3 R3, P0, RZ, -R51, RZ ;  /* 0x80000033ff037210 */ /* 0x002fe20007f1e0ff */
[----:B------:R-:W-:Y:S02]  /*45d0*/  IMAD R26, R21, R20, R12 ;  /* 0x00000014151a7224 */ /* 0x000fe400078e020c */
[----:B------:R-:W0:Y:S01]  /*45e0*/  LDC R6, c[0x0][0x618] ;  /* 0x00018600ff067b82 */ /* 0x000e220000000800 */
[----:B------:R-:W-:Y:S02]  /*45f0*/  IMAD.MOV.U32 R7, RZ, RZ, 0x1 ;  /* 0x00000001ff077424 */ /* 0x000fe400078e00ff */
[----:B----4-:R-:W-:-:S04]  /*4600*/  IMAD.X R5, RZ, RZ, ~R0, P0 ;  /* 0x000000ffff057224 */ /* 0x010fc800000e0e00 */
[-C--:B------:R-:W-:Y:S01]  /*4610*/  IMAD R0, R5, R14.reuse, RZ ;  /* 0x0000000e05007224 */ /* 0x080fe200078e02ff */
[----:B------:R-:W1:Y:S01]  /*4620*/  LDC R8, c[0x0][0x608] ;  /* 0x00018200ff087b82 */ /* 0x000e620000000800 */
[----:B------:R-:W-:-:S04]  /*4630*/  IMAD.WIDE.U32 R4, R3, R14, R16 ;  /* 0x0000000e03047225 */ /* 0x000fc800078e0010 */
[----:B------:R-:W-:Y:S01]  /*4640*/  IMAD R3, R3, R15, R0 ;  /* 0x0000000f03037224 */ /* 0x000fe200078e0200 */
[----:B------:R-:W-:Y:S02]  /*4650*/  I2FP.F32.U32 R0, R24 ;  /* 0x0000001800007245 */ /* 0x000fe40000201000 */
[----:B------:R-:W2:Y:S01]  /*4660*/  LDC R28, c[0x0][0x658] ;  /* 0x00019600ff1c7b82 */ /* 0x000ea20000000800 */
[----:B------:R-:W-:Y:S01]  /*4670*/  IMAD.IADD R3, R5, 0x1, R3 ;  /* 0x0000000105037824 */ /* 0x000fe200078e0203 */
[----:B---3--:R-:W-:Y:S01]  /*4680*/  ISETP.NE.U32.AND P0, PT, R30, RZ, PT ;  /* 0x000000ff1e00720c */ /* 0x008fe20003f05070 */
[----:B------:R-:W-:Y:S01]  /*4690*/  FMUL R0, R0, UR4 ;  /* 0x0000000400007c20 */ /* 0x000fe20008400000 */
[----:B------:R-:W-:Y:S02]  /*46a0*/  IMAD.MOV.U32 R5, RZ, RZ, -0x1 ;  /* 0xffffffffff057424 */ /* 0x000fe400078e00ff */
[----:B------:R-:W-:Y:S01]  /*46b0*/  ISETP.NE.AND.EX P0, PT, R31, RZ, PT, P0 ;  /* 0x000000ff1f00720c */ /* 0x000fe20003f05300 */
[----:B------:R3:W4:Y:S01]  /*46c0*/  F2I.U32.TRUNC.NTZ R13, R0 ;  /* 0x00000000000d7305 */ /* 0x000722000020f000 */
[----:B------:R-:W3:Y:S01]  /*46d0*/  LDC R15, c[0x0][0x148] ;  /* 0x00005200ff0f7b82 */ /* 0x000ee20000000800 */
[----:B0-----:R-:W-:-:S02]  /*46e0*/  SHF.R.U64 R12, R4, R6, R3 ;  /* 0x00000006040c7219 */ /* 0x001fc40000001203 */
[----:B------:R-:W-:-:S05]  /*46f0*/  SHF.R.U32.HI R3, RZ, R6, R3 ;  /* 0x00000006ff037219 */ /* 0x000fca0000011603 */
[----:B------:R-:W0:Y:S01]  /*4700*/  LDC R20, c[0x0][0x600] ;  /* 0x00018000ff147b82 */ /* 0x000e220000000800 */
[-CC-:B-1----:R-:W-:Y:S02]  /*4710*/  SHF.R.U64 R10, R12, R8.reuse, R3.reuse ;  /* 0x000000080c0a7219 */ /* 0x182fe40000001203 */
[----:B------:R-:W-:-:S05]  /*4720*/  SHF.R.U32.HI R3, RZ, R8, R3 ;  /* 0x00000008ff037219 */ /* 0x000fca0000011603 */
[----:B------:R-:W1:Y:S01]  /*4730*/  LDC R21, c[0x0][0x648] ;  /* 0x00019200ff157b82 */ /* 0x000e620000000800 */
[-C--:B--2---:R-:W-:Y:S02]  /*4740*/  SHF.L.U32 R4, R5, R28.reuse, RZ ;  /* 0x0000001c05047219 */ /* 0x084fe400000006ff */
[-CC-:B------:R-:W-:Y:S02]  /*4750*/  SHF.R.U64 R14, R10, R28.reuse, R3.reuse ;  /* 0x0000001c0a0e7219 */ /* 0x180fe40000001203 */
[----:B------:R-:W-:Y:S02]  /*4760*/  SHF.R.U32.HI R5, RZ, R28, R3 ;  /* 0x0000001cff057219 */ /* 0x000fe40000011603 */
[----:B------:R-:W-:Y:S01]  /*4770*/  LOP3.LUT R49, RZ, R4, RZ, 0x33, !PT ;  /* 0x00000004ff317212 */ /* 0x000fe200078e33ff */
[----:B------:R-:W2:Y:S01]  /*4780*/  LDC R25, c[0x0][0x638] ;  /* 0x00018e00ff197b82 */ /* 0x000ea20000000800 */
[----:B------:R-:W-:Y:S01]  /*4790*/  SHF.L.U32 R28, R7, R28, RZ ;  /* 0x0000001c071c7219 */ /* 0x000fe200000006ff */
[----:B------:R-:W-:-:S06]  /*47a0*/  IMAD.MOV.U32 R4, RZ, RZ, R14 ;  /* 0x000000ffff047224 */ /* 0x000fcc00078e000e */
[----:B------:R-:W0:Y:S01]  /*47b0*/  LDC R27, c[0x0][0x610] ;  /* 0x00018400ff1b7b82 */ /* 0x000e220000000800 */
[----:B----4-:R-:W-:Y:S05]  /*47c0*/  @!P0 BRA `(.L_x_81) ;  /* 0x0000000000288947 */ /* 0x010fea0003800000 */
[----:B------:R-:W4:Y:S02]  /*47d0*/  LDC R3, c[0x0][0x64c] ;  /* 0x00019300ff037b82 */ /* 0x000f240000000800 */
[----:B----4-:R-:W-:-:S05]  /*47e0*/  IADD3 R3, P0, R14, R3, RZ ;  /* 0x000000030e037210 */ /* 0x010fca0007f1e0ff */
        /* <DEDUP_REMOVED lines=8> */
.L_x_81:
[----:B------:R-:W-:Y:S01]  /*4870*/  ISETP.NE.AND P0, PT, R2, 0x1, PT ;  /* 0x000000010200780c */ /* 0x000fe20003f05270 */
[----:B------:R-:W-:Y:S01]  /*4880*/  IMAD.MOV R13, RZ, RZ, -R13 ;  /* 0x000000ffff0d7224 */ /* 0x000fe200078e0a0d */
[----:B-1-3--:R-:W-:Y:S01]  /*4890*/  SHF.R.U64 R0, R4, R21, R5 ;  /* 0x0000001504007219 */ /* 0x00afe20000001205 */
[----:B0-----:R-:W-:Y:S01]  /*48a0*/  VIADD R5, R20, 0xffffffff ;  /* 0xffffffff14057836 */ /* 0x001fe20000000000 */
[----:B------:R-:W-:-:S03]  /*48b0*/  LOP3.LUT R49, R10, R49, RZ, 0xc0, !PT ;  /* 0x000000310a317212 */ /* 0x000fc600078ec0ff */
[----:B------:R-:W-:Y:S01]  /*48c0*/  IMAD.MOV R3, RZ, RZ, -R0 ;  /* 0x000000ffff037224 */ /* 0x000fe200078e0a00 */
[----:B------:R-:W-:Y:S01]  /*48d0*/  LOP3.LUT R5, R12, R5, RZ, 0xc0, !PT ;  /* 0x000000050c057212 */ /* 0x000fe200078ec0ff */
[----:B------:R-:W-:Y:S02]  /*48e0*/  IMAD R49, R28, R0, R49 ;  /* 0x000000001c317224 */ /* 0x000fe400078e0231 */
[----:B--2---:R-:W-:Y:S02]  /*48f0*/  IMAD R0, R3, R25, R14 ;  /* 0x0000001903007224 */ /* 0x004fe400078e020e */
[----:B------:R-:W-:Y:S02]  /*4900*/  @P0 IMAD R26, R15, R13, R24 ;  /* 0x0000000d0f1a0224 */ /* 0x000fe400078e0218 */
[----:B------:R-:W-:Y:S02]  /*4910*/  IMAD R4, R0, R20, R5 ;  /* 0x0000001400047224 */ /* 0x000fe400078e0205 */
[----:B------:R-:W-:-:S02]  /*4920*/  IMAD R49, R49, R27, R26 ;  /* 0x0000001b31317224 */ /* 0x000fc400078e021a */
[----:B------:R-:W-:-:S03]  /*4930*/  IMAD.MOV.U32 R3, RZ, RZ, 0x1 ;  /* 0x00000001ff037424 */ /* 0x000fc600078e00ff */
[----:B------:R-:W-:Y:S02]  /*4940*/  SEL R50, R4, R49, !P0 ;  /* 0x0000003104327207 */ /* 0x000fe40004000000 */
[----:B------:R-:W-:Y:S02]  /*4950*/  PRMT R0, R3, 0x7610, R0 ;  /* 0x0000761003007816 */ /* 0x000fe40000000000 */
[----:B------:R-:W-:-:S07]  /*4960*/  SEL R49, R49, R4, !P0 ;  /* 0x0000000431317207 */ /* 0x000fce0004000000 */
.L_x_79:
[----:B------:R-:W-:-:S13]  /*4970*/  LOP3.LUT P0, RZ, R0, 0xff, RZ, 0xc0, !PT ;  /* 0x000000ff00ff7812 */ /* 0x000fda000780c0ff */
[----:B------:R-:W-:Y:S05]  /*4980*/  @P0 BRA `(.L_x_82) ;  /* 0xffffffc4006c0947 */ /* 0x000fea000383ffff */
[----:B------:R-:W-:Y:S05]  /*4990*/  EXIT ;  /* 0x000000000000794d */ /* 0x000fea0003800000 */
.L_x_3:
[----:B0-----:R-:W-:Y:S01]  /*49a0*/  ULDC.64 UR4, c[0x0][0x650] ;  /* 0x0001940000047ab9 */ /* 0x001fe20000000a00 */
        /* <DEDUP_REMOVED lines=25> */
.L_x_84:
[--C-:B------:R-:W-:Y:S01]  /*4b40*/  SHF.R.U64 R12, R10, R14, R11.reuse ;  /* 0x0000000e0a0c7219 */ /* 0x100fe2000000120b */
[----:B------:R-:W0:Y:S01]  /*4b50*/  LDC R22, c[0x0][0x618] ;  /* 0x00018600ff167b82 */ /* 0x000e220000000800 */
[----:B------:R-:W-:Y:S01]  /*4b60*/  I2FP.F32.U32 R6, R4 ;  /* 0x0000000400067245 */ /* 0x000fe20000201000 */
[----:B------:R-:W-:Y:S01]  /*4b70*/  ULDC UR4, c[0x0][0x150] ;  /* 0x0000540000047ab9 */ /* 0x000fe20000000800 */
[----:B------:R-:W-:Y:S02]  /*4b80*/  SHF.R.U32.HI R5, RZ, R14, R11 ;  /* 0x0000000eff057219 */ /* 0x000fe4000001160b */
[----:B------:R-:W-:Y:S01]  /*4b90*/  IADD3 R9, P0, RZ, -R12, RZ ;  /* 0x8000000cff097210 */ /* 0x000fe20007f1e0ff */
[----:B------:R-:W-:Y:S01]  /*4ba0*/  FMUL R11, R6, UR4 ;  /* 0x00000004060b7c20 */ /* 0x000fe20008400000 */
[----:B------:R-:W-:Y:S01]  /*4bb0*/  ULDC UR4, c[0x0][0x154] ;  /* 0x0000550000047ab9 */ /* 0x000fe20000000800 */
[----:B------:R-:W1:Y:S02]  /*4bc0*/  LDC.64 R24, c[0x0][0x640] ;  /* 0x00019000ff187b82 */ /* 0x000e640000000a00 */
[----:B------:R-:W-:-:S02]  /*4bd0*/  IMAD.X R5, RZ, RZ, ~R5, P0 ;  /* 0x000000ffff057224 */ /* 0x000fc400000e0e05 */
[----:B------:R-:W2:Y:S01]  /*4be0*/  F2I.U32.TRUNC.NTZ R11, R11 ;  /* 0x0000000b000b7305 */ /* 0x000ea2000020f000 */
[----:B------:R-:W-:-:S03]  /*4bf0*/  IMAD.WIDE.U32 R6, R9, R20, R16 ;  /* 0x0000001409067225 */ /* 0x000fc600078e0010 */
[----:B------:R-:W3:Y:S01]  /*4c00*/  LDC R13, c[0x0][0x144] ;  /* 0x00005100ff0d7b82 */ /* 0x000ee20000000800 */
[----:B------:R-:W-:-:S04]  /*4c10*/  IMAD R8, R5, R20, RZ ;  /* 0x0000001405087224 */ /* 0x000fc800078e02ff */
[----:B------:R-:W-:Y:S02]  /*4c20*/  IMAD R5, R9, R21, R8 ;  /* 0x0000001509057224 */ /* 0x000fe400078e0208 */
[----:B------:R-:W-:Y:S01]  /*4c30*/  IMAD.MOV.U32 R8, RZ, RZ, -0x1 ;  /* 0xffffffffff087424 */ /* 0x000fe200078e00ff */
[----:B------:R-:W4:Y:S01]  /*4c40*/  LDC R14, c[0x0][0x608] ;  /* 0x00018200ff0e7b82 */ /* 0x000f220000000800 */
[----:B------:R-:W-:Y:S01]  /*4c50*/  IMAD.IADD R5, R7, 0x1, R5 ;  /* 0x0000000107057824 */ /* 0x000fe200078e0205 */
[----:B------:R-:W-:-:S04]  /*4c60*/  I2FP.F32.U32 R7, R3 ;  /* 0x0000000300077245 */ /* 0x000fc80000201000 */
[-C--:B0-----:R-:W-:Y:S01]  /*4c70*/  SHF.R.U64 R10, R6, R22.reuse, R5 ;  /* 0x00000016060a7219 */ /* 0x081fe20000001205 */
[----:B--2---:R-:W-:Y:S01]  /*4c80*/  IMAD.MOV R6, RZ, RZ, -R11 ;  /* 0x000000ffff067224 */ /* 0x004fe200078e0a0b */
[----:B------:R-:W0:Y:S01]  /*4c90*/  LDC R9, c[0x0][0x658] ;  /* 0x00019600ff097b82 */ /* 0x000e220000000800 */
[----:B-1----:R-:W-:Y:S01]  /*4ca0*/  ISETP.NE.U32.AND P0, PT, R24, RZ, PT ;  /* 0x000000ff1800720c */ /* 0x002fe20003f05070 */
[----:B------:R-:W-:Y:S01]  /*4cb0*/  FMUL R7, R7, UR4 ;  /* 0x0000000407077c20 */ /* 0x000fe20008400000 */
[----:B------:R-:W-:Y:S02]  /*4cc0*/  SHF.R.U32.HI R5, RZ, R22, R5 ;  /* 0x00000016ff057219 */ /* 0x000fe40000011605 */
[----:B------:R-:W-:-:S03]  /*4cd0*/  ISETP.NE.AND.EX P0, PT, R25, RZ, PT, P0 ;  /* 0x000000ff1900720c */ /* 0x000fc60003f05300 */
[----:B------:R-:W1:Y:S01]  /*4ce0*/  LDC R20, c[0x0][0x148] ;  /* 0x00005200ff147b82 */ /* 0x000e620000000800 */
[----:B---3--:R-:W-:Y:S02]  /*4cf0*/  IMAD R23, R13, R6, R4 ;  /* 0x000000060d177224 */ /* 0x008fe400078e0204 */
[----:B------:R-:W-:-:S05]  /*4d00*/  IMAD.MOV.U32 R6, RZ, RZ, 0x1 ;  /* 0x00000001ff067424 */ /* 0x000fca00078e00ff */
[----:B------:R-:W2:Y:S01]  /*4d10*/  LDC R21, c[0x0][0x600] ;  /* 0x00018000ff157b82 */ /* 0x000ea20000000800 */
[-CC-:B----4-:R-:W-:Y:S02]  /*4d20*/  SHF.R.U64 R13, R10, R14.reuse, R5.reuse ;  /* 0x0000000e0a0d7219 */ /* 0x190fe40000001205 */
[----:B------:R-:W-:Y:S02]  /*4d30*/  SHF.R.U32.HI R4, RZ, R14, R5 ;  /* 0x0000000eff047219 */ /* 0x000fe40000011605 */
[----:B------:R3:W4:Y:S03]  /*4d40*/  F2I.U32.TRUNC.NTZ R14, R7 ;  /* 0x00000007000e7305 */ /* 0x000726000020f000 */
[----:B------:R-:W1:Y:S01]  /*4d50*/  LDC R26, c[0x0][0x648] ;  /* 0x00019200ff1a7b82 */ /* 0x000e620000000800 */
[-C--:B0-----:R-:W-:Y:S02]  /*4d60*/  SHF.R.U64 R15, R13, R9.reuse, R4 ;  /* 0x000000090d0f7219 */ /* 0x081fe40000001204 */
[----:B------:R-:W-:-:S02]  /*4d70*/  SHF.L.U32 R8, R8, R9, RZ ;  /* 0x0000000908087219 */ /* 0x000fc400000006ff */
[-C--:B------:R-:W-:Y:S01]  /*4d80*/  SHF.R.U32.HI R5, RZ, R9.reuse, R4 ;  /* 0x00000009ff057219 */ /* 0x080fe20000011604 */
[----:B------:R-:W-:Y:S01]  /*4d90*/  IMAD.MOV.U32 R4, RZ, RZ, R15 ;  /* 0x000000ffff047224 */ /* 0x000fe200078e000f */
[----:B------:R-:W-:Y:S01]  /*4da0*/  SHF.L.U32 R22, R6, R9, RZ ;  /* 0x0000000906167219 */ /* 0x000fe200000006ff */
[----:B------:R-:W0:Y:S01]  /*4db0*/  LDC R27, c[0x0][0x638] ;  /* 0x00018e00ff1b7b82 */ /* 0x000e220000000800 */
[----:B------:R-:W-:-:S07]  /*4dc0*/  LOP3.LUT R28, RZ, R8, RZ, 0x33, !PT ;  /* 0x00000008ff1c7212 */ /* 0x000fce00078e33ff */
        /* <DEDUP_REMOVED lines=12> */
.L_x_85:
[----:B------:R-:W-:Y:S01]  /*4e90*/  ISETP.NE.AND P0, PT, R2, 0x1, PT ;  /* 0x000000010200780c */ /* 0x000fe20003f05270 */
[----:B--2---:R-:W-:Y:S01]  /*4ea0*/  VIADD R7, R21, 0xffffffff ;  /* 0xffffffff15077836 */ /* 0x004fe20000000000 */
[----:B-1----:R-:W-:Y:S01]  /*4eb0*/  SHF.R.U64 R5, R4, R26, R5 ;  /* 0x0000001a04057219 */ /* 0x002fe20000001205 */
[----:B------:R-:W-:Y:S01]  /*4ec0*/  IMAD.MOV R14, RZ, RZ, -R14 ;  /* 0x000000ffff0e7224 */ /* 0x000fe200078e0a0e */
[----:B------:R-:W-:Y:S01]  /*4ed0*/  LOP3.LUT R4, R13, R28, RZ, 0xc0, !PT ;  /* 0x0000001c0d047212 */ /* 0x000fe200078ec0ff */
[----:B------:R-:W-:Y:S01]  /*4ee0*/  IMAD.MOV.U32 R8, RZ, RZ, R12 ;  /* 0x000000ffff087224 */ /* 0x000fe200078e000c */
[----:B------:R-:W-:Y:S01]  /*4ef0*/  LOP3.LUT R10, R10, R7, RZ, 0xc0, !PT ;  /* 0x000000070a0a7212 */ /* 0x000fe200078ec0ff */
[----:B------:R-:W-:Y:S02]  /*4f00*/  IMAD.MOV R6, RZ, RZ, -R5 ;  /* 0x000000ffff067224 */ /* 0x000fe400078e0a05 */
[----:B------:R-:W-:-:S04]  /*4f10*/  IMAD R4, R22, R5, R4 ;  /* 0x0000000516047224 */ /* 0x000fc800078e0204 */
[----:B------:R-:W-:Y:S02]  /*4f20*/  @P0 IMAD R23, R20, R14, R3 ;  /* 0x0000000e14170224 */ /* 0x000fe400078e0203 */
[----:B0-----:R-:W-:Y:S02]  /*4f30*/  IMAD R3, R6, R27, R15 ;  /* 0x0000001b06037224 */ /* 0x001fe400078e020f */
[----:B------:R-:W-:Y:S02]  /*4f40*/  IMAD R7, R4, R29, R23 ;  /* 0x0000001d04077224 */ /* 0x000fe400078e0217 */
[----:B------:R-:W-:Y:S02]  /*4f50*/  IMAD R4, R3, R21, R10 ;  /* 0x0000001503047224 */ /* 0x000fe400078e020a */
[----:B------:R-:W-:-:S03]  /*4f60*/  IMAD.MOV.U32 R6, RZ, RZ, 0x1 ;  /* 0x00000001ff067424 */ /* 0x000fc600078e00ff */
[----:B------:R-:W-:Y:S02]  /*4f70*/  SEL R9, R4, R7, !P0 ;  /* 0x0000000704097207 */ /* 0x000fe40004000000 */
[----:B------:R-:W-:-:S07]  /*4f80*/  SEL R7, R7, R4, !P0 ;  /* 0x0000000407077207 */ /* 0x000fce0004000000 */
.L_x_83:
[----:B------:R-:W-:-:S08]  /*4f90*/  NOP ;  /* 0x0000000000007918 */ /* 0x000fd00000000000 */
[----:B------:R-:W0:-:S00]  /*4fa0*/  USETMAXREG.DEALLOC.CTAPOOL 0x28 ;  /* 0x00000028000079c8 */ /* 0x000e0000080e0500 */
[----:B0-----:R-:W-:-:S13]  /*4fb0*/  ISETP.NE.AND P0, PT, R0, RZ, PT ;  /* 0x000000ff0000720c */ /* 0x001fda0003f05270 */
[----:B------:R-:W-:Y:S05]  /*4fc0*/  @P0 EXIT ;  /* 0x000000000000094d */ /* 0x000fea0003800000 */
[----:B------:R-:W-:Y:S01]  /*4fd0*/  LOP3.LUT P0, RZ, R6, 0xff, RZ, 0xc0, !PT ;  /* 0x000000ff06ff7812 */ /* 0x000fe2000780c0ff */
[----:B------:R-:W-:Y:S02]  /*4fe0*/  IMAD.MOV.U32 R0, RZ, RZ, 0x1 ;  /* 0x00000001ff007424 */ /* 0x000fe400078e00ff */
[----:B------:R-:W-:-:S10]  /*4ff0*/  IMAD.MOV.U32 R12, RZ, RZ, RZ ;  /* 0x000000ffff0c7224 */ /* 0x000fd400078e00ff */
[----:B------:R-:W-:Y:S05]  /*5000*/  @!P0 BRA `(.L_x_86) ;  /* 0x0000000c00608947 */ /* 0x000fea0003800000 */
[----:B------:R-:W0:Y:S01]  /*5010*/  LDC R0, c[0x0][0x28c] ;  /* 0x0000a300ff007b82 */ /* 0x000e220000000800 */
[----:B------:R-:W-:Y:S01]  /*5020*/  ULDC UR5, c[0x0][0x658] ;  /* 0x0001960000057ab9 */ /* 0x000fe20000000800 */
[----:B------:R-:W-:Y:S01]  /*5030*/  UMOV UR7, 0xffffffff ;  /* 0xffffffff00077882 */ /* 0x000fe20000000000 */
[----:B------:R-:W-:Y:S01]  /*5040*/  ULDC UR6, c[0x0][0xc] ;  /* 0x0000030000067ab9 */ /* 0x000fe20000000800 */
[----:B------:R-:W-:Y:S01]  /*5050*/  USHF.L.U32 UR9, UR7, UR5, URZ ;  /* 0x0000000507097299 */ /* 0x000fe2000800063f */
[C---:B------:R-:W-:Y:S01]  /*5060*/  LOP3.LUT P2, RZ, R18.reuse, 0x7f, RZ, 0xc0, !PT ;  /* 0x0000007f12ff7812 */ /* 0x040fe2000784c0ff */
[----:B------:R-:W-:Y:S01]  /*5070*/  UMOV UR8, 0x1 ;  /* 0x0000000100087882 */ /* 0x000fe20000000000 */
[----:B------:R-:W-:Y:S01]  /*5080*/  ULDC UR7, c[0x0][0x10] ;  /* 0x0000040000077ab9 */ /* 0x000fe20000000800 */
[----:B------:R-:W-:Y:S01]  /*5090*/  LOP3.LUT P0, RZ, R18, 0x1f, RZ, 0xc0, !PT ;  /* 0x0000001f12ff7812 */ /* 0x000fe2000780c0ff */
[----:B------:R-:W-:Y:S01]  /*50a0*/  UIMAD.WIDE.U32 UR6, UR6, UR7, URZ ;  /* 0x00000007060672a5 */ /* 0x000fe2000f8e003f */
[----:B------:R-:W-:Y:S01]  /*50b0*/  BSSY B0, `(.L_x_86) ;  /* 0x00000cd000007945 */ /* 0x000fe20003800000 */
[----:B------:R-:W-:Y:S01]  /*50c0*/  USHF.L.U32 UR5, UR8, UR5, URZ ;  /* 0x0000000508057299 */ /* 0x000fe2000800063f */
[----:B------:R-:W-:Y:S01]  /*50d0*/  IMAD.MOV.U32 R13, RZ, RZ, 0x1 ;  /* 0x00000001ff0d7424 */ /* 0x000fe200078e00ff */
[----:B------:R-:W-:Y:S01]  /*50e0*/  LOP3.LUT R11, R19, 0x2, RZ, 0xfc, !PT ;  /* 0x00000002130b7812 */ /* 0x000fe200078efcff */
[----:B------:R-:W-:Y:S01]  /*50f0*/  ULDC UR8, c[0x0][0x14] ;  /* 0x0000050000087ab9 */ /* 0x000fe20000000800 */
[----:B------:R-:W-:Y:S01]  /*5100*/  PLOP3.LUT P0, PT, P0, P2, PT, 0x8a, 0x0 ;  /* 0x000000000000781c */ /* 0x000fe20000705172 */
[----:B------:R-:W-:Y:S01]  /*5110*/  UIMAD.WIDE.U32 UR30, UR6, UR8, URZ ;  /* 0x00000008061e72a5 */ /* 0x000fe2000f8e003f */
[----:B------:R-:W-:Y:S01]  /*5120*/  IMAD.MOV.U32 R12, RZ, RZ, RZ ;  /* 0x000000ffff0c7224 */ /* 0x000fe200078e00ff */
[----:B------:R-:W-:Y:S01]  /*5130*/  UIMAD UR7, UR7, UR8, URZ ;  /* 0x00000008070772a4 */ /* 0x000fe2000f8e023f */
[----:B------:R-:W-:Y:S01]  /*5140*/  ULDC UR4, c[0x0][0x600] ;  /* 0x0001800000047ab9 */ /* 0x000fe20000000800 */
[----:B------:R-:W-:-:S02]  /*5150*/  ULOP3.LUT UR6, URZ, UR9, URZ, 0x33, !UPT ;  /* 0x000000093f067292 */ /* 0x000fc4000f8e333f */
[----:B------:R-:W-:Y:S01]  /*5160*/  UIADD3 UR4, UR4, -0x1, URZ ;  /* 0xffffffff04047890 */ /* 0x000fe2000fffe03f */
[----:B0-----:R-:W-:Y:S01]  /*5170*/  VIADD R0, R0, 0xff ;  /* 0x000000ff00007836 */ /* 0x001fe20000000000 */
[----:B------:R-:W-:Y:S01]  /*5180*/  UIADD3 UR7, UR31, UR7, URZ ;  /* 0x000000071f077290 */ /* 0x000fe2000fffe03f */
[----:B------:R-:W-:-:S03]  /*5190*/  ULDC.64 UR38, c[0x0][0x198] ;  /* 0x0000660000267ab9 */ /* 0x000fc60000000a00 */
[----:B------:R-:W-:-:S04]  /*51a0*/  SHF.R.S32.HI R3, RZ, 0x1f, R0 ;  /* 0x0000001fff037819 */ /* 0x000fc80000011400 */
[----:B------:R-:W-:Y:S01]  /*51b0*/  LEA.HI R3, R3, R0, RZ, 0x8 ;  /* 0x0000000003037211 */ /* 0x000fe200078f40ff */
[----:B------:R-:W-:-:S03]  /*51c0*/  IMAD.MOV.U32 R0, RZ, RZ, 0x1 ;  /* 0x00000001ff007424 */ /* 0x000fc600078e00ff */
[----:B------:R-:W-:-:S05]  /*51d0*/  SHF.R.S32.HI R3, RZ, 0x8, R3 ;  /* 0x00000008ff037819 */ /* 0x000fca0000011403 */
[----:B------:R-:W-:-:S07]  /*51e0*/  VIADD R10, R3, 0x1 ;  /* 0x00000001030a7836 */ /* 0x000fce0000000000 */
.L_x_98:
[----:B------:R-:W-:-:S03]  /*51f0*/  UMOV UR8, 0xffffffff ;  /* 0xffffffff00087882 */ /* 0x000fc60000000000 */
[----:B------:R-:W-:Y:S05]  /*5200*/  BRA.DIV UR8, `(.L_x_87) ;  /* 0x0000000e08ec7947 */ /* 0x000fea000b800000 */
[----:B------:R-:W-:-:S13]  /*5210*/  ELECT P6, URZ, PT ;  /* 0x00000000003f782f */ /* 0x000fda00038c0000 */
.L_x_110:
[----:B------:R-:W0:Y:S01]  /*5220*/  LDC R4, c[0x0][0x28c] ;  /* 0x0000a300ff047b82 */ /* 0x000e220000000800 */
[----:B------:R-:W-:Y:S01]  /*5230*/  BSSY B1, `(.L_x_88) ;  /* 0x0000043000017945 */ /* 0x000fe20003800000 */
[----:B0-----:R-:W-:-:S13]  /*5240*/  ISETP.LT.OR P6, PT, R4, 0x1, !P6 ;  /* 0x000000010400780c */ /* 0x001fda00077c1670 */
[----:B------:R-:W-:Y:S05]  /*5250*/  @P6 BRA `(.L_x_89) ;  /* 0x0000000400006947 */ /* 0x000fea0003800000 */
[----:B------:R-:W-:Y:S02]  /*5260*/  IMAD.SHL.U32 R15, R7, 0x80, RZ ;  /* 0x00000080070f7824 */ /* 0x000fe400078e00ff */
[----:B------:R-:W-:Y:S02]  /*5270*/  IMAD R18, R9, 0x30, RZ ;  /* 0x0000003009127824 */ /* 0x000fe400078e02ff */
[----:B------:R-:W-:Y:S02]  /*5280*/  IMAD.MOV.U32 R20, RZ, RZ, RZ ;  /* 0x000000ffff147224 */ /* 0x000fe400078e00ff */
[----:B------:R-:W-:Y:S02]  /*5290*/  IMAD.MOV.U32 R4, RZ, RZ, R10 ;  /* 0x000000ffff047224 */ /* 0x000fe400078e000a */
[----:B------:R-:W-:Y:S02]  /*52a0*/  IMAD.MOV.U32 R5, RZ, RZ, R0 ;  /* 0x000000ffff057224 */ /* 0x000fe400078e0000 */
[----:B------:R-:W-:-:S07]  /*52b0*/  IMAD.MOV.U32 R6, RZ, RZ, R12 ;  /* 0x000000ffff067224 */ /* 0x000fce00078e000c */
.L_x_93:
[----:B------:R-:W0:Y:S01]  /*52c0*/  S2R R14, SR_CgaCtaId ;  /* 0x00000000000e7919 */ /* 0x000e220000008800 */
[----:B------:R-:W-:Y:S01]  /*52d0*/  MOV R7, 0x400 ;  /* 0x0000040000077802 */ /* 0x000fe20000000f00 */
[----:B------:R-:W1:Y:S03]  /*52e0*/  @!P2 LDC R9, c[0x0][0x500] ;  /* 0x00014000ff09ab82 */ /* 0x000e660000000800 */
[----:B0-----:R-:W-:Y:S02]  /*52f0*/  LEA R21, R14, R7, 0x18 ;  /* 0x000000070e157211 */ /* 0x001fe400078ec0ff */
[----:B------:R-:W-:-:S03]  /*5300*/  SHF.L.U32 R7, R5, 0x1f, RZ ;  /* 0x0000001f05077819 */ /* 0x000fc600000006ff */
[----:B------:R-:W-:-:S04]  /*5310*/  IMAD R14, R6, 0x8, R21 ;  /* 0x00000008060e7824 */ /* 0x000fc800078e0215 */
[----:B------:R-:W0:Y:S02]  /*5320*/  SYNCS.PHASECHK.TRANS64.TRYWAIT P1, [R14+URZ+0x28], R7 ;  /* 0x000028070e0075a7 */ /* 0x000e24000802017f */
[----:B01----:R-:W-:Y:S05]  /*5330*/  @!P1 BRA `(.L_x_90) ;  /* 0x0000000c00c09947 */ /* 0x003fea0003800000 */
.L_x_111:
[----:B0-----:R-:W-:Y:S01]  /*5340*/  PRMT R7, R11, 0x9910, RZ ;  /* 0x000099100b077816 */ /* 0x001fe200000000ff */
[----:B------:R0:W-:Y:S03]  /*5350*/  @!P2 SYNCS.ARRIVE.TRANS64 RZ, [R14+URZ], R9 ;  /* 0x000000090effa9a7 */ /* 0x0001e6000800003f */
[----:B------:R-:W-:-:S13]  /*5360*/  ISETP.NE.AND P1, PT, R7, 0x2, PT ;  /* 0x000000020700780c */ /* 0x000fda0003f25270 */
[----:B0-----:R-:W-:Y:S05]  /*5370*/  @P1 BRA `(.L_x_91) ;  /* 0x0000000000041947 */ /* 0x001fea0003800000 */
[----:B------:R-:W-:Y:S01]  /*5380*/  BPT.TRAP 0x1 ;  /* 0x000000040000795c */ /* 0x000fe20000300000 */
.L_x_91:
[----:B------:R-:W-:Y:S05]  /*5390*/  @P0 BRA `(.L_x_92) ;  /* 0x0000000000040947 */ /* 0x000fea0003800000 */
[----:B------:R-:W-:Y:S01]  /*53a0*/  BPT.TRAP 0x1 ;  /* 0x000000040000795c */ /* 0x000fe20000300000 */
.L_x_92:
[--C-:B------:R-:W-:Y:S01]  /*53b0*/  IMAD R7, R6, 0x8000, R21.reuse ;  /* 0x0000800006077824 */ /* 0x100fe200078e0215 */
[----:B------:R-:W-:Y:S01]  /*53c0*/  R2UR UR34, R20 ;  /* 0x00000000142272ca */ /* 0x000fe200000e0000 */
[----:B------:R-:W-:Y:S01]  /*53d0*/  IMAD R21, R6, 0x3000, R21 ;  /* 0x0000300006157824 */ /* 0x000fe200078e0215 */
[----:B------:R-:W-:Y:S01]  /*53e0*/  R2UR UR33, R14 ;  /* 0x000000000e2172ca */ /* 0x000fe200000e0000 */
[----:B------:R-:W-:Y:S01]  /*53f0*/  VIADD R4, R4, 0xffffffff ;  /* 0xffffffff04047836 */ /* 0x000fe20000000000 */
[----:B------:R-:W-:Y:S01]  /*5400*/  R2UR UR24, R7 ;  /* 0x00000000071872ca */ /* 0x000fe200000e0000 */
[----:B------:R-:W-:Y:S01]  /*5410*/  UIADD3 UR14, UP0, UR38, 0xf0, URZ ;  /* 0x000000f0260e7890 */ /* 0x000fe2000ff1e03f */
[----:B------:R-:W-:Y:S01]  /*5420*/  R2UR UR8, R21 ;  /* 0x00000000150872ca */ /* 0x000fe200000e0000 */
[----:B------:R-:W-:Y:S01]  /*5430*/  UIADD3 UR40, UP1, UR38, 0x1f0, URZ ;  /* 0x000001f026287890 */ /* 0x000fe2000ff3e03f */
[----:B------:R-:W-:Y:S01]  /*5440*/  R2UR UR36, R8 ;  /* 0x00000000082472ca */ /* 0x000fe200000e0000 */
[----:B------:R-:W-:Y:S01]  /*5450*/  UIADD3.X UR15, URZ, UR39, URZ, UP0, !UPT ;  /* 0x000000273f0f7290 */ /* 0x000fe200087fe43f */
[----:B------:R-:W-:Y:S01]  /*5460*/  R2UR UR35, R15 ;  /* 0x000000000f2372ca */ /* 0x000fe200000e0000 */
[----:B------:R-:W-:Y:S01]  /*5470*/  UIADD3.X UR41, URZ, UR39, URZ, UP1, !UPT ;  /* 0x000000273f297290 */ /* 0x000fe20008ffe43f */
[----:B------:R-:W-:Y:S01]  /*5480*/  R2UR UR19, R18 ;  /* 0x00000000121372ca */ /* 0x000fe200000e0000 */
[----:B------:R-:W-:Y:S01]  /*5490*/  UIADD3 UR26, UR34, 0x80, URZ ;  /* 0x00000080221a7890 */ /* 0x000fe2000fffe03f */
[----:B------:R-:W-:Y:S01]  /*54a0*/  ISETP.GT.AND P3, PT, R4, 0x1, PT ;  /* 0x000000010400780c */ /* 0x000fe20003f64270 */
[----:B------:R-:W-:Y:S01]  /*54b0*/  VIADD R6, R6, 0x1 ;  /* 0x0000000106067836 */ /* 0x000fe20000000000 */
[----:B------:R-:W-:Y:S01]  /*54c0*/  UMOV UR22, 0x0 ;  /* 0x0000000000167882 */ /* 0x000fe20000000000 */
[----:B------:R-:W-:Y:S01]  /*54d0*/  UIADD3 UR32, UR24, 0x100, URZ ;  /* 0x0000010018207890 */ /* 0x000fe2000fffe03f */
[----:B------:R-:W-:Y:S01]  /*54e0*/  VIADD R20, R20, 0x100 ;  /* 0x0000010014147836 */ /* 0x000fe20000000000 */
[----:B------:R-:W-:Y:S01]  /*54f0*/  UIADD3 UR24, UR24, 0x4100, URZ ;  /* 0x0000410018187890 */ /* 0x000fe2000fffe03f */
[----:B------:R-:W-:Y:S01]  /*5500*/  ISETP.NE.AND P1, PT, R6, 0x5, PT ;  /* 0x000000050600780c */ /* 0x000fe20003f25270 */
[----:B------:R-:W-:-:S02]  /*5510*/  UIADD3 UR16, UR8, 0x28100, URZ ;  /* 0x0002810008107890 */ /* 0x000fc4000fffe03f */
[----:B------:R-:W-:Y:S01]  /*5520*/  UIADD3 UR8, UR8, 0x29900, URZ ;  /* 0x0002990008087890 */ /* 0x000fe2000fffe03f */
[----:B------:R-:W-:Y:S01]  /*5530*/  SEL R14, RZ, 0x1, P1 ;  /* 0x00000001ff0e7807 */ /* 0x000fe20000800000 */
[----:B------:R-:W-:Y:S01]  /*5540*/  UMOV UR23, 0x10000000 ;  /* 0x1000000000177882 */ /* 0x000fe20000000000 */
[----:B------:R-:W-:Y:S01]  /*5550*/  UMOV UR25, UR33 ;  /* 0x0000002100197c82 */ /* 0x000fe20008000000 */
[----:B------:R-:W-:Y:S01]  /*5560*/  UMOV UR28, UR36 ;  /* 0x00000024001c7c82 */ /* 0x000fe20008000000 */
[----:B------:R-:W-:Y:S01]  /*5570*/  UMOV UR27, UR35 ;  /* 0x00000023001b7c82 */ /* 0x000fe20008000000 */
[----:B------:R-:W-:Y:S01]  /*5580*/  UMOV UR17, UR33 ;  /* 0x0000002100117c82 */ /* 0x000fe20008000000 */
[----:B------:R-:W-:Y:S01]  /*5590*/  UMOV UR18, UR34 ;  /* 0x0000002200127c82 */ /* 0x000fe20008000000 */
[----:B------:R-:W-:Y:S01]  /*55a0*/  UMOV UR20, UR36 ;  /* 0x0000002400147c82 */ /* 0x000fe20008000000 */
[----:B------:R0:W-:Y:S01]  /*55b0*/  UTMALDG.3D [UR32], [UR14], desc[UR22] ;  /* 0x000016200e0075b4 */ /* 0x0001e20008011000 */
[----:B------:R-:W-:Y:S01]  /*55c0*/  UMOV UR9, UR33 ;  /* 0x0000002100097c82 */ /* 0x000fe20008000000 */
[----:B------:R-:W-:Y:S01]  /*55d0*/  UMOV UR11, UR19 ;  /* 0x00000013000b7c82 */ /* 0x000fe20008000000 */
[----:B------:R-:W-:Y:S01]  /*55e0*/  UMOV UR12, UR36 ;  /* 0x00000024000c7c82 */ /* 0x000fe20008000000 */
[----:B------:R-:W-:Y:S01]  /*55f0*/  UMOV UR10, UR26 ;  /* 0x0000001a000a7c82 */ /* 0x000fe20008000000 */
[----:B------:R-:W-:-:S02]  /*5600*/  LOP3.LUT R5, R5, R14, RZ, 0x3c, !PT ;  /* 0x0000000e05057212 */ /* 0x000fc400078e3cff */
[----:B------:R-:W-:Y:S01]  /*5610*/  SEL R6, R6, RZ, P1 ;  /* 0x000000ff06067207 */ /* 0x000fe20000800000 */
[----:B------:R0:W-:Y:S01]  /*5620*/  UTMALDG.3D [UR24], [UR14], desc[UR22] ;  /* 0x000016180e0075b4 */ /* 0x0001e20008011000 */
[----:B------:R0:W-:Y:S01]  /*5630*/  UTMALDG.3D [UR16], [UR40], desc[UR22] ;  /* 0x00001610280075b4 */ /* 0x0001e20008011000 */
[----:B------:R0:W-:Y:S02]  /*5640*/  UTMALDG.3D [UR8], [UR40], desc[UR22] ;  /* 0x00001608280075b4 */ /* 0x0001e40008011000 */
[----:B0-----:R-:W-:Y:S05]  /*5650*/  @P3 BRA `(.L_x_93) ;  /* 0xfffffffc00183947 */ /* 0x001fea000383ffff */
.L_x_89:
[----:B------:R-:W-:Y:S05]  /*5660*/  BSYNC B1 ;  /* 0x0000000000017941 */ /* 0x000fea0003800000 */
.L_x_88:
[----:B------:R-:W-:Y:S01]  /*5670*/  LOP3.LUT P3, RZ, R13, 0xff, RZ, 0xc0, !PT ;  /* 0x000000ff0dff7812 */ /* 0x000fe2000786c0ff */
[----:B------:R-:W-:Y:S01]  /*5680*/  IMAD.IADD R12, R3, 0x1, R12 ;  /* 0x00000001030c7824 */ /* 0x000fe200078e020c */
[----:B------:R-:W-:Y:S01]  /*5690*/  IADD3 R16, P4, R16, UR30, RZ ;  /* 0x0000001e10107c10 */ /* 0x000fe2000ff9e0ff */
[----:B------:R-:W-:Y:S01]  /*56a0*/  ULDC.64 UR8, c[0x0][0x650] ;  /* 0x0001940000087ab9 */ /* 0x000fe20000000a00 */
[----:B------:R-:W-:Y:S01]  /*56b0*/  BSSY B1, `(.L_x_94) ;  /* 0x000006a000017945 */ /* 0x000fe20003800000 */
[----:B------:R-:W-:Y:S01]  /*56c0*/  IMAD.MOV.U32 R9, RZ, RZ, -0x1 ;  /* 0xffffffffff097424 */ /* 0x000fe200078e00ff */
[----:B------:R-:W-:Y:S01]  /*56d0*/  ISETP.GT.U32.AND P1, PT, R12, 0x4, PT ;  /* 0x000000040c00780c */ /* 0x000fe20003f24070 */
[----:B------:R-:W-:Y:S01]  /*56e0*/  IMAD.MOV.U32 R8, RZ, RZ, -0x1 ;  /* 0xffffffffff087424 */ /* 0x000fe200078e00ff */
[----:B------:R-:W-:Y:S02]  /*56f0*/  IADD3.X R17, R17, UR7, RZ, P4, !PT ;  /* 0x0000000711117c10 */ /* 0x000fe4000a7fe4ff */
[----:B------:R-:W-:-:S02]  /*5700*/  ISETP.LT.U32.AND P1, PT, R3, 0x5, P1 ;  /* 0x000000050300780c */ /* 0x000fc40000f21070 */
[----:B------:R-:W-:Y:S01]  /*5710*/  PRMT R13, RZ, 0x7610, R13 ;  /* 0x00007610ff0d7816 */ /* 0x000fe2000000000d */
[----:B------:R-:W0:Y:S01]  /*5720*/  @P3 S2R R5, SR_CgaCtaId ;  /* 0x0000000000053919 */ /* 0x000e220000008800 */
[----:B------:R-:W-:-:S04]  /*5730*/  @P3 MOV R4, 0x400 ;  /* 0x0000040000043802 */ /* 0x000fc80000000f00 */
[----:B0-----:R-:W-:Y:S01]  /*5740*/  @P3 LEA R6, R5, R4, 0x18 ;  /* 0x0000000405063211 */ /* 0x001fe200078ec0ff */
[----:B------:R-:W-:-:S03]  /*5750*/  IMAD.WIDE.U32 R4, R12, -0x33333333, RZ ;  /* 0xcccccccd0c047825 */ /* 0x000fc600078e00ff */
[----:B------:R0:W-:Y:S01]  /*5760*/  @P3 SYNCS.ARRIVE.TRANS64.A1T0 RZ, [R6+URZ+0x68], RZ ;  /* 0x000068ff06ff39a7 */ /* 0x0001e2000810003f */
[----:B------:R-:W-:Y:S02]  /*5770*/  ISETP.GE.U32.AND P3, PT, R3, 0x5, PT ;  /* 0x000000050300780c */ /* 0x000fe40003f66070 */
[----:B------:R-:W-:Y:S02]  /*5780*/  SHF.R.U32.HI R7, RZ, 0x2, R5 ;  /* 0x00000002ff077819 */ /* 0x000fe40000011605 */
[----:B------:R-:W-:Y:S02]  /*5790*/  SEL R5, RZ, 0x1, !P1 ;  /* 0x00000001ff057807 */ /* 0x000fe40004800000 */
[----:B------:R-:W-:Y:S01]  /*57a0*/  ISETP.GE.U32.AND P1, PT, R16, UR8, PT ;  /* 0x0000000810007c0c */ /* 0x000fe2000bf26070 */
[----:B------:R-:W-:Y:S01]  /*57b0*/  IMAD R12, R7, -0x5, R12 ;  /* 0xfffffffb070c7824 */ /* 0x000fe200078e020c */
[----:B------:R-:W-:Y:S02]  /*57c0*/  LOP3.LUT R0, R0, R5, RZ, 0x3c, !PT ;  /* 0x0000000500007212 */ /* 0x000fe400078e3cff */
[----:B------:R-:W-:-:S02]  /*57d0*/  ISETP.GE.U32.AND.EX P1, PT, R17, UR9, PT, P1 ;  /* 0x0000000911007c0c */ /* 0x000fc4000bf26110 */
[----:B------:R-:W-:Y:S02]  /*57e0*/  PRMT R4, RZ, 0x7610, R4 ;  /* 0x00007610ff047816 */ /* 0x000fe40000000004 */
[----:B------:R-:W-:Y:S01]  /*57f0*/  @P3 LOP3.LUT R0, R0, 0x1, R7, 0x78, !PT ;  /* 0x0000000100003812 */ /* 0x000fe200078e7807 */
[----:B------:R-:W-:-:S08]  /*5800*/  IMAD.MOV.U32 R7, RZ, RZ, -0x1 ;  /* 0xffffffffff077424 */ /* 0x000fd000078e00ff */
[----:B0-----:R-:W-:Y:S05]  /*5810*/  @P1 BRA `(.L_x_95) ;  /* 0x00000004004c1947 */ /* 0x001fea0003800000 */
[----:B------:R-:W-:Y:S01]  /*5820*/  ULDC.64 UR8, c[0x0][0x628] ;  /* 0x00018a0000087ab9 */ /* 0x000fe20000000a00 */
[----:B------:R-:W0:Y:S01]  /*5830*/  S2R R15, SR_CTAID.X ;  /* 0x00000000000f7919 */ /* 0x000e220000002500 */
[----:B------:R-:W-:Y:S01]  /*5840*/  ISETP.NE.U32.AND P1, PT, RZ, UR8, PT ;  /* 0x00000008ff007c0c */ /* 0x000fe2000bf25070 */
[----:B------:R-:W-:Y:S01]  /*5850*/  ULDC UR11, c[0x0][0x630] ;  /* 0x00018c00000b7ab9 */ /* 0x000fe20000000800 */
[----:B------:R-:W-:Y:S01]  /*5860*/  IMAD.MOV.U32 R4, RZ, RZ, R16 ;  /* 0x000000ffff047224 */ /* 0x000fe200078e0010 */
[----:B------:R-:W1:Y:S01]  /*5870*/  S2R R14, SR_CTAID.Y ;  /* 0x00000000000e7919 */ /* 0x000e620000002600 */
[----:B------:R-:W-:Y:S01]  /*5880*/  ISETP.NE.AND.EX P1, PT, RZ, UR9, PT, P1 ;  /* 0x00000009ff007c0c */ /* 0x000fe2000bf25310 */
[----:B------:R-:W-:-:S12]  /*5890*/  IMAD.MOV.U32 R5, RZ, RZ, R17 ;  /* 0x000000ffff057224 */ /* 0x000fd800078e0011 */
[----:B------:R-:W-:Y:S05]  /*58a0*/  @!P1 BRA `(.L_x_96) ;  /* 0x0000000000289947 */ /* 0x000fea0003800000 */
[----:B------:R-:W-:Y:S02]  /*58b0*/  ULDC UR10, c[0x0][0x634] ;  /* 0x00018d00000a7ab9 */ /* 0x000fe40000000800 */
[----:B------:R-:W-:-:S05]  /*58c0*/  IADD3 R9, P1, R16, UR10, RZ ;  /* 0x0000000a10097c10 */ /* 0x000fca000ff3e0ff */
[----:B------:R-:W-:-:S04]  /*58d0*/  IMAD.X R21, RZ, RZ, R17, P1 ;  /* 0x000000ffff157224 */ /* 0x000fc800008e0611 */
[----:B------:R-:W-:-:S04]  /*58e0*/  IMAD.WIDE.U32 R6, R21, UR8, RZ ;  /* 0x0000000815067c25 */ /* 0x000fc8000f8e00ff */
[----:B------:R-:W-:-:S04]  /*58f0*/  IMAD.WIDE.U32 R6, P1, R9, UR9, R6 ;  /* 0x0000000909067c25 */ /* 0x000fc8000f820006 */
[----:B------:R-:W-:-:S04]  /*5900*/  IMAD.WIDE.U32 R8, R9, UR8, RZ ;  /* 0x0000000809087c25 */ /* 0x000fc8000f8e00ff */
[----:B------:R-:W-:Y:S01]  /*5910*/  IMAD.X R5, RZ, RZ, RZ, P1 ;  /* 0x000000ffff057224 */ /* 0x000fe200008e06ff */
[----:B------:R-:W-:Y:S01]  /*5920*/  IADD3 RZ, P1, R9, R6, RZ ;  /* 0x0000000609ff7210 */ /* 0x000fe20007f3e0ff */
[----:B------:R-:W-:-:S04]  /*5930*/  IMAD.MOV.U32 R4, RZ, RZ, R7 ;  /* 0x000000ffff047224 */ /* 0x000fc800078e0007 */
[----:B------:R-:W-:-:S08]  /*5940*/  IMAD.WIDE.U32.X R4, R21, UR9, R4, P1 ;  /* 0x0000000915047c25 */ /* 0x000fd000088e0404 */
.L_x_96:
[--C-:B------:R-:W-:Y:S01]  /*5950*/  SHF.R.U64 R8, R4, UR11, R5.reuse ;  /* 0x0000000b04087c19 */ /* 0x100fe20008001205 */
[----:B------:R-:W-:Y:S01]  /*5960*/  ULDC.64 UR8, c[0x0][0x620] ;  /* 0x0001880000087ab9 */ /* 0x000fe20000000a00 */
[----:B------:R-:W-:Y:S01]  /*5970*/  SHF.R.U32.HI R4, RZ, UR11, R5 ;  /* 0x0000000bff047c19 */ /* 0x000fe20008011605 */
[----:B------:R-:W2:Y:S01]  /*5980*/  LDC R24, c[0x0][0x144] ;  /* 0x00005100ff187b82 */ /* 0x000ea20000000800 */
[----:B------:R-:W-:Y:S01]  /*5990*/  IADD3 R7, P1, RZ, -R8, RZ ;  /* 0x80000008ff077210 */ /* 0x000fe20007f3e0ff */
[----:B------:R-:W-:Y:S01]  /*59a0*/  ULDC.64 UR12, c[0x0][0x640] ;  /* 0x00019000000c7ab9 */ /* 0x000fe20000000a00 */
[----:B0-----:R-:W-:Y:S01]  /*59b0*/  I2FP.F32.U32 R9, R15 ;  /* 0x0000000f00097245 */ /* 0x001fe20000201000 */
[----:B------:R-:W-:Y:S02]  /*59c0*/  ULDC UR10, c[0x0][0x608] ;  /* 0x00018200000a7ab9 */ /* 0x000fe40000000800 */
[----:B------:R-:W-:Y:S01]  /*59d0*/  IMAD.X R4, RZ, RZ, ~R4, P1 ;  /* 0x000000ffff047224 */ /* 0x000fe200008e0e04 */
[----:B------:R-:W-:Y:S01]  /*59e0*/  ISETP.NE.U32.AND P1, PT, RZ, UR12, PT ;  /* 0x0000000cff007c0c */ /* 0x000fe2000bf25070 */
[----:B------:R-:W0:Y:S02]  /*59f0*/  LDC R21, c[0x0][0x148] ;  /* 0x00005200ff157b82 */ /* 0x000e240000000800 */
[----:B------:R-:W-:Y:S01]  /*5a00*/  IMAD R6, R4, UR8, RZ ;  /* 0x0000000804067c24 */ /* 0x000fe2000f8e02ff */
[----:B------:R-:W-:Y:S01]  /*5a10*/  ISETP.NE.AND.EX P1, PT, RZ, UR13, PT, P1 ;  /* 0x0000000dff007c0c */ /* 0x000fe2000bf25310 */
[----:B------:R-:W-:Y:S01]  /*5a20*/  IMAD.WIDE.U32 R4, R7, UR8, R16 ;  /* 0x0000000807047c25 */ /* 0x000fe2000f8e0010 */
[----:B------:R-:W-:-:S03]  /*5a30*/  ULDC UR8, c[0x0][0x150] ;  /* 0x0000540000087ab9 */ /* 0x000fc60000000800 */
[----:B------:R-:W-:Y:S02]  /*5a40*/  IMAD R7, R7, UR9, R6 ;  /* 0x0000000907077c24 */ /* 0x000fe4000f8e0206 */
[----:B------:R-:W-:Y:S01]  /*5a50*/  FMUL R6, R9, UR8 ;  /* 0x0000000809067c20 */ /* 0x000fe20008400000 */
[----:B------:R-:W-:Y:S01]  /*5a60*/  ULDC UR8, c[0x0][0x618] ;  /* 0x0001860000087ab9 */ /* 0x000fe20000000800 */
[----:B------:R-:W-:Y:S01]  /*5a70*/  ULDC UR9, c[0x0][0x154] ;  /* 0x0000550000097ab9 */ /* 0x000fe20000000800 */
[----:B------:R-:W-:-:S03]  /*5a80*/  IMAD.IADD R5, R5, 0x1, R7 ;  /* 0x0000000105057824 */ /* 0x000fc600078e0207 */
[----:B------:R-:W3:Y:S02]  /*5a90*/  F2I.U32.TRUNC.NTZ R6, R6 ;  /* 0x0000000600067305 */ /* 0x000ee4000020f000 */
[----:B------:R-:W-:Y:S02]  /*5aa0*/  SHF.R.U64 R9, R4, UR8, R5 ;  /* 0x0000000804097c19 */ /* 0x000fe40008001205 */
[----:B-1----:R-:W-:-:S05]  /*5ab0*/  I2FP.F32.U32 R4, R14 ;  /* 0x0000000e00047245 */ /* 0x002fca0000201000 */
[----:B------:R-:W-:Y:S01]  /*5ac0*/  FMUL R22, R4, UR9 ;  /* 0x0000000904167c20 */ /* 0x000fe20008400000 */
[----:B------:R-:W-:Y:S01]  /*5ad0*/  SHF.R.U32.HI R4, RZ, UR8, R5 ;  /* 0x00000008ff047c19 */ /* 0x000fe20008011605 */
[----:B------:R-:W-:-:S03]  /*5ae0*/  ULDC UR8, c[0x0][0x658] ;  /* 0x0001960000087ab9 */ /* 0x000fc60000000800 */
[--C-:B------:R-:W-:Y:S01]  /*5af0*/  SHF.R.U64 R20, R9, UR10, R4.reuse ;  /* 0x0000000a09147c19 */ /* 0x100fe20008001204 */
[----:B------:R-:W1:Y:S01]  /*5b00*/  F2I.U32.TRUNC.NTZ R22, R22 ;  /* 0x0000001600167305 */ /* 0x000e62000020f000 */
[----:B------:R-:W-:Y:S01]  /*5b10*/  SHF.R.U32.HI R5, RZ, UR10, R4 ;  /* 0x0000000aff057c19 */ /* 0x000fe20008011604 */
[----:B---3--:R-:W-:-:S03]  /*5b20*/  IMAD.MOV R6, RZ, RZ, -R6 ;  /* 0x000000ffff067224 */ /* 0x008fc600078e0a06 */
[----:B------:R-:W-:Y:S01]  /*5b30*/  SHF.R.U64 R18, R20, UR8, R5 ;  /* 0x0000000814127c19 */ /* 0x000fe20008001205 */
[----:B--2---:R-:W-:Y:S01]  /*5b40*/  IMAD R15, R24, R6, R15 ;  /* 0x00000006180f7224 */ /* 0x004fe200078e020f */
[----:B------:R-:W-:-:S03]  /*5b50*/  SHF.R.U32.HI R23, RZ, UR8, R5 ;  /* 0x00000008ff177c19 */ /* 0x000fc60008011605 */
[----:B------:R-:W-:Y:S02]  /*5b60*/  IMAD.MOV.U32 R4, RZ, RZ, R18 ;  /* 0x000000ffff047224 */ /* 0x000fe400078e0012 */
[----:B------:R-:W-:Y:S01]  /*5b70*/  IMAD.MOV.U32 R5, RZ, RZ, R23 ;  /* 0x000000ffff057224 */ /* 0x000fe200078e0017 */
[----:B-1----:R-:W-:Y:S06]  /*5b80*/  @!P1 BRA `(.L_x_97) ;  /* 0x0000000000289947 */ /* 0x002fec0003800000 */
[----:B------:R-:W-:Y:S02]  /*5b90*/  ULDC UR8, c[0x0][0x64c] ;  /* 0x0001930000087ab9 */ /* 0x000fe40000000800 */
[----:B------:R-:W-:-:S05]  /*5ba0*/  IADD3 R5, P1, R18, UR8, RZ ;  /* 0x0000000812057c10 */ /* 0x000fca000ff3e0ff */
[----:B------:R-:W-:-:S04]  /*5bb0*/  IMAD.X R23, RZ, RZ, R23, P1 ;  /* 0x000000ffff177224 */ /* 0x000fc800008e0617 */
[----:B------:R-:W-:-:S04]  /*5bc0*/  IMAD.WIDE.U32 R6, R23, UR12, RZ ;  /* 0x0000000c17067c25 */ /* 0x000fc8000f8e00ff */
[----:B------:R-:W-:-:S04]  /*5bd0*/  IMAD.WIDE.U32 R6, P1, R5, UR13, R6 ;  /* 0x0000000d05067c25 */ /* 0x000fc8000f820006 */
[----:B------:R-:W-:-:S04]  /*5be0*/  IMAD.WIDE.U32 R4, R5, UR12, RZ ;  /* 0x0000000c05047c25 */ /* 0x000fc8000f8e00ff */
[----:B------:R-:W-:Y:S01]  /*5bf0*/  IMAD.MOV.U32 R4, RZ, RZ, R7 ;  /* 0x000000ffff047224 */ /* 0x000fe200078e0007 */
[----:B------:R-:W-:Y:S01]  /*5c00*/  IADD3 RZ, P3, R5, R6, RZ ;  /* 0x0000000605ff7210 */ /* 0x000fe20007f7e0ff */
[----:B------:R-:W-:-:S04]  /*5c10*/  IMAD.X R5, RZ, RZ, RZ, P1 ;  /* 0x000000ffff057224 */ /* 0x000fc800008e06ff */
[----:B------:R-:W-:-:S08]  /*5c20*/  IMAD.WIDE.U32.X R4, R23, UR13, R4, P3 ;  /* 0x0000000d17047c25 */ /* 0x000fd000098e0404 */
.L_x_97:
[----:B------:R-:W-:Y:S01]  /*5c30*/  ISETP.NE.AND P1, PT, R2, 0x1, PT ;  /* 0x000000010200780c */ /* 0x000fe20003f25270 */
[----:B------:R-:W-:Y:S01]  /*5c40*/  ULDC UR8, c[0x0][0x648] ;  /* 0x0001920000087ab9 */ /* 0x000fe20000000800 */
[----:B------:R-:W-:Y:S01]  /*5c50*/  LOP3.LUT R20, R20, UR6, RZ, 0xc0, !PT ;  /* 0x0000000614147c12 */ /* 0x000fe2000f8ec0ff */
[----:B------:R-:W-:Y:S01]  /*5c60*/  IMAD.MOV R22, RZ, RZ, -R22 ;  /* 0x000000ffff167224 */ /* 0x000fe200078e0a16 */
[----:B------:R-:W-:Y:S01]  /*5c70*/  SHF.R.U64 R5, R4, UR8, R5 ;  /* 0x0000000804057c19 */ /* 0x000fe20008001205 */
[----:B------:R-:W-:Y:S01]  /*5c80*/  ULDC UR8, c[0x0][0x638] ;  /* 0x00018e0000087ab9 */ /* 0x000fe20000000800 */
[----:B------:R-:W-:Y:S01]  /*5c90*/  LOP3.LUT R9, R9, UR4, RZ, 0xc0, !PT ;  /* 0x0000000409097c12 */ /* 0x000fe2000f8ec0ff */
[----:B------:R-:W-:Y:S01]  /*5ca0*/  ULDC UR9, c[0x0][0x610] ;  /* 0x0001840000097ab9 */ /* 0x000fe20000000800 */
[----:B------:R-:W-:Y:S02]  /*5cb0*/  IMAD.MOV.U32 R4, RZ, RZ, 0x1 ;  /* 0x00000001ff047424 */ /* 0x000fe400078e00ff */
[----:B------:R-:W-:-:S02]  /*5cc0*/  IMAD.MOV R7, RZ, RZ, -R5 ;  /* 0x000000ffff077224 */ /* 0x000fc400078e0a05 */
[----:B------:R-:W-:Y:S02]  /*5cd0*/  IMAD R20, R5, UR5, R20 ;  /* 0x0000000505147c24 */ /* 0x000fe4000f8e0214 */
[----:B0-----:R-:W-:Y:S02]  /*5ce0*/  @P1 IMAD R15, R21, R22, R14 ;  /* 0x00000016150f1224 */ /* 0x001fe400078e020e */
[----:B------:R-:W-:Y:S01]  /*5cf0*/  IMAD R18, R7, UR8, R18 ;  /* 0x0000000807127c24 */ /* 0x000fe2000f8e0212 */
[----:B------:R-:W-:Y:S01]  /*5d00*/  ULDC UR8, c[0x0][0x600] ;  /* 0x0001800000087ab9 */ /* 0x000fe20000000800 */
[----:B------:R-:W-:Y:S02]  /*5d10*/  IMAD R15, R20, UR9, R15 ;  /* 0x00000009140f7c24 */ /* 0x000fe4000f8e020f */
[----:B------:R-:W-:-:S05]  /*5d20*/  IMAD R18, R18, UR8, R9 ;  /* 0x0000000812127c24 */ /* 0x000fca000f8e0209 */
[----:B------:R-:W-:Y:S02]  /*5d30*/  SEL R9, R18, R15, !P1 ;  /* 0x0000000f12097207 */ /* 0x000fe40004800000 */
[----:B------:R-:W-:-:S07]  /*5d40*/  SEL R7, R15, R18, !P1 ;  /* 0x000000120f077207 */ /* 0x000fce0004800000 */
.L_x_95:
[----:B------:R-:W-:Y:S05]  /*5d50*/  BSYNC B1 ;  /* 0x0000000000017941 */ /* 0x000fea0003800000 */
.L_x_94:
[----:B------:R-:W-:-:S13]  /*5d60*/  LOP3.LUT P1, RZ, R4, 0xff, RZ, 0xc0, !PT ;  /* 0x000000ff04ff7812 */ /* 0x000fda000782c0ff */
[----:B------:R-:W-:Y:S05]  /*5d70*/  @P1 BRA `(.L_x_98) ;  /* 0xfffffff4001c1947 */ /* 0x000fea000383ffff */
[----:B------:R-:W-:Y:S05]  /*5d80*/  BSYNC B0 ;  /* 0x0000000000007941 */ /* 0x000fea0003800000 */
.L_x_86:
[----:B------:R-:W-:-:S03]  /*5d90*/  UMOV UR8, 0xffffffff ;  /* 0xffffffff00087882 */ /* 0x000fc60000000000 */
[----:B------:R-:W-:Y:S05]  /*5da0*/  BRA.DIV UR8, `(.L_x_99) ;  /* 0x0000000608387947 */ /* 0x000fea000b800000 */
[----:B------:R-:W-:-:S13]  /*5db0*/  ELECT P6, URZ, PT ;  /* 0x00000000003f782f */ /* 0x000fda00038c0000 */
.L_x_114:
[----:B------:R-:W-:Y:S04]  /*5dc0*/  BSSY B0, `(.L_x_100) ;  /* 0x0000034000007945 */ /* 0x000fe80003800000 */
[----:B------:R-:W-:Y:S05]  /*5dd0*/  @!P6 BRA `(.L_x_101) ;  /* 0x0000000000c8e947 */ /* 0x000fea0003800000 */
[----:B------:R-:W-:-:S04]  /*5de0*/  LOP3.LUT R19, R19, 0x2, RZ, 0xfc, !PT ;  /* 0x0000000213137812 */ /* 0x000fc800078efcff */
[----:B------:R-:W-:-:S13]  /*5df0*/  ISETP.NE.AND P0, PT, R19, 0x3, PT ;  /* 0x000000031300780c */ /* 0x000fda0003f05270 */
[----:B------:R-:W-:Y:S05]  /*5e00*/  @!P0 BRA `(.L_x_102) ;  /* 0x0000000000048947 */ /* 0x000fea0003800000 */
[----:B------:R-:W-:Y:S01]  /*5e10*/  BPT.TRAP 0x1 ;  /* 0x000000040000795c */ /* 0x000fe20000300000 */
.L_x_102:
[----:B------:R-:W0:Y:S01]  /*5e20*/  S2R R3, SR_CgaCtaId ;  /* 0x0000000000037919 */ /* 0x000e220000008800 */
[----:B------:R-:W-:-:S04]  /*5e30*/  MOV R2, 0x400 ;  /* 0x0000040000027802 */ /* 0x000fc80000000f00 */
[----:B0-----:R-:W-:Y:S02]  /*5e40*/  LEA R3, R3, R2, 0x18 ;  /* 0x0000000203037211 */ /* 0x001fe400078ec0ff */
[----:B------:R-:W-:-:S03]  /*5e50*/  SHF.L.U32 R2, R0, 0x1f, RZ ;  /* 0x0000001f00027819 */ /* 0x000fc600000006ff */
[----:B------:R-:W-:-:S04]  /*5e60*/  VIADD R3, R3, 0x28 ;  /* 0x0000002803037836 */ /* 0x000fc80000000000 */
[C---:B------:R-:W-:Y:S02]  /*5e70*/  IMAD R7, R12.reuse, 0x8, R3 ;  /* 0x000000080c077824 */ /* 0x040fe400078e0203 */
[----:B------:R-:W-:Y:S02]  /*5e80*/  VIADD R12, R12, 0x1 ;  /* 0x000000010c0c7836 */ /* 0x000fe40000000000 */
[----:B------:R-:W0:Y:S03]  /*5e90*/  SYNCS.PHASECHK.TRANS64.TRYWAIT P0, [R7+URZ], R2 ;  /* 0x00000002070075a7 */ /* 0x000e26000800017f */
[----:B------:R-:W-:-:S04]  /*5ea0*/  ISETP.NE.AND P1, PT, R12, 0x5, PT ;  /* 0x000000050c00780c */ /* 0x000fc80003f25270 */
[----:B------:R-:W-:Y:S02]  /*5eb0*/  SEL R5, RZ, 0x1, P1 ;  /* 0x00000001ff057807 */ /* 0x000fe40000800000 */
[----:B------:R-:W-:Y:S02]  /*5ec0*/  SEL R12, R12, RZ, P1 ;  /* 0x000000ff0c0c7207 */ /* 0x000fe40000800000 */
[----:B------:R-:W-:-:S03]  /*5ed0*/  LOP3.LUT R5, R0, R5, RZ, 0x3c, !PT ;  /* 0x0000000500057212 */ /* 0x000fc600078e3cff */
[----:B------:R-:W-:Y:S01]  /*5ee0*/  IMAD R9, R12, 0x8, R3 ;  /* 0x000000080c097824 */ /* 0x000fe200078e0203 */
[----:B------:R-:W-:Y:S01]  /*5ef0*/  SHF.L.U32 R4, R5, 0x1f, RZ ;  /* 0x0000001f05047819 */ /* 0x000fe200000006ff */
[----:B0-----:R-:W-:Y:S06]  /*5f00*/  @!P0 BRA `(.L_x_103) ;  /* 0x0000000400008947 */ /* 0x001fec0003800000 */
.L_x_115:
[----:B------:R-:W1:Y:S01]  /*5f10*/  SYNCS.PHASECHK.TRANS64.TRYWAIT P0, [R9+URZ], R4 ;  /* 0x00000004090075a7 */ /* 0x000e62000800017f */
[----:B------:R-:W-:-:S05]  /*5f20*/  VIADD R0, R12, 0x1 ;  /* 0x000000010c007836 */ /* 0x000fca0000000000 */
[----:B------:R-:W-:-:S04]  /*5f30*/  ISETP.NE.AND P1, PT, R0, 0x5, PT ;  /* 0x000000050000780c */ /* 0x000fc80003f25270 */
[----:B0-----:R-:W-:Y:S02]  /*5f40*/  SEL R2, RZ, 0x1, P1 ;  /* 0x00000001ff027807 */ /* 0x001fe40000800000 */
[----:B------:R-:W-:Y:S02]  /*5f50*/  SEL R0, R0, RZ, P1 ;  /* 0x000000ff00007207 */ /* 0x000fe40000800000 */
[----:B------:R-:W-:-:S03]  /*5f60*/  LOP3.LUT R7, R5, R2, RZ, 0x3c, !PT ;  /* 0x0000000205077212 */ /* 0x000fc600078e3cff */
[----:B------:R-:W-:Y:S01]  /*5f70*/  IMAD R6, R0, 0x8, R3 ;  /* 0x0000000800067824 */ /* 0x000fe200078e0203 */
[----:B------:R-:W-:Y:S01]  /*5f80*/  SHF.L.U32 R5, R7, 0x1f, RZ ;  /* 0x0000001f07057819 */ /* 0x000fe200000006ff */
[----:B-1----:R-:W-:Y:S06]  /*5f90*/  @!P0 BRA `(.L_x_104) ;  /* 0x0000000000f08947 */ /* 0x002fec0003800000 */
.L_x_116:
[----:B------:R-:W1:Y:S01]  /*5fa0*/  SYNCS.PHASECHK.TRANS64.TRYWAIT P0, [R6+URZ], R5 ;  /* 0x00000005060075a7 */ /* 0x000e62000800017f */
[----:B------:R-:W-:-:S05]  /*5fb0*/  VIADD R0, R0, 0x1 ;  /* 0x0000000100007836 */ /* 0x000fca0000000000 */
[----:B------:R-:W-:-:S04]  /*5fc0*/  ISETP.NE.AND P1, PT, R0, 0x5, PT ;  /* 0x000000050000780c */ /* 0x000fc80003f25270 */
[----:B------:R-:W-:Y:S02]  /*5fd0*/  SEL R2, RZ, 0x1, P1 ;  /* 0x00000001ff027807 */ /* 0x000fe40000800000 */
[----:B------:R-:W-:Y:S02]  /*5fe0*/  SEL R0, R0, RZ, P1 ;  /* 0x000000ff00007207 */ /* 0x000fe40000800000 */
[----:B------:R-:W-:-:S03]  /*5ff0*/  LOP3.LUT R7, R7, R2, RZ, 0x3c, !PT ;  /* 0x0000000207077212 */ /* 0x000fc600078e3cff */
[----:B0-----:R-:W-:Y:S01]  /*6000*/  IMAD R9, R0, 0x8, R3 ;  /* 0x0000000800097824 */ /* 0x001fe200078e0203 */
[----:B------:R-:W-:Y:S01]  /*6010*/  SHF.L.U32 R4, R7, 0x1f, RZ ;  /* 0x0000001f07047819 */ /* 0x000fe200000006ff */
[----:B-1----:R-:W-:Y:S06]  /*6020*/  @!P0 BRA `(.L_x_105) ;  /* 0x0000000000e08947 */ /* 0x002fec0003800000 */
.L_x_117:
[----:B------:R-:W1:Y:S01]  /*6030*/  SYNCS.PHASECHK.TRANS64.TRYWAIT P0, [R9+URZ], R4 ;  /* 0x00000004090075a7 */ /* 0x000e62000800017f */
[----:B------:R-:W-:-:S05]  /*6040*/  VIADD R0, R0, 0x1 ;  /* 0x0000000100007836 */ /* 0x000fca0000000000 */
[----:B------:R-:W-:-:S04]  /*6050*/  ISETP.NE.AND P1, PT, R0, 0x5, PT ;  /* 0x000000050000780c */ /* 0x000fc80003f25270 */
[----:B------:R-:W-:Y:S02]  /*6060*/  SEL R2, RZ, 0x1, P1 ;  /* 0x00000001ff027807 */ /* 0x000fe40000800000 */
[----:B------:R-:W-:Y:S02]  /*6070*/  SEL R0, R0, RZ, P1 ;  /* 0x000000ff00007207 */ /* 0x000fe40000800000 */
[----:B------:R-:W-:Y:S01]  /*6080*/  LOP3.LUT R2, R7, R2, RZ, 0x3c, !PT ;  /* 0x0000000207027212 */ /* 0x000fe200078e3cff */
[----:B-1----:R-:W-:Y:S06]  /*6090*/  @!P0 BRA `(.L_x_106) ;  /* 0x0000000000d88947 */ /* 0x002fec0003800000 */
.L_x_118:
[----:B------:R-:W-:Y:S01]  /*60a0*/  IMAD R3, R0, 0x8, R3 ;  /* 0x0000000800037824 */ /* 0x000fe200078e0203 */
[----:B------:R-:W-:-:S07]  /*60b0*/  SHF.L.U32 R0, R2, 0x1f, RZ ;  /* 0x0000001f02007819 */ /* 0x000fce00000006ff */
.L_x_107:
[----:B--2---:R2:W3:Y:S02]  /*60c0*/  SYNCS.PHASECHK.TRANS64.TRYWAIT P0, [R3+URZ], R0 ;  /* 0x00000000030075a7 */ /* 0x0044e4000800017f */
[----:B---3--:R-:W-:Y:S05]  /*60d0*/  @!P0 NANOSLEEP.SYNCS 0x989680 ;  /* 0x009896800000895d */ /* 0x008fea0003900000 */
[----:B------:R-:W3:Y:S02]  /*60e0*/  @!P0 SYNCS.PHASECHK.TRANS64 P0, [R3+URZ], R0 ;  /* 0x00000000030085a7 */ /* 0x000ee4000800007f */
[----:B---3--:R-:W-:Y:S05]  /*60f0*/  @!P0 BRA `(.L_x_107) ;  /* 0xfffffffc00f08947 */ /* 0x008fea000383ffff */
.L_x_101:
[----:B------:R-:W-:Y:S05]  /*6100*/  BSYNC B0 ;  /* 0x0000000000007941 */ /* 0x000fea0003800000 */
.L_x_100:
[----:B------:R-:W-:Y:S05]  /*6110*/  EXIT ;  /* 0x000000000000794d */ /* 0x000fea0003800000 */
.L_x_17:
[----:B---3--:R3:W4:Y:S02]  /*6120*/  SYNCS.PHASECHK.TRANS64.TRYWAIT P1, [R3+URZ], R0 ;  /* 0x00000000030075a7 */ /* 0x008724000802017f */
[----:B----4-:R-:W-:Y:S05]  /*6130*/  @!P1 NANOSLEEP.SYNCS 0x989680 ;  /* 0x009896800000995d */ /* 0x010fea0003900000 */
[----:B------:R-:W4:Y:S02]  /*6140*/  @!P1 SYNCS.PHASECHK.TRANS64 P1, [R3+URZ], R0 ;  /* 0x00000000030095a7 */ /* 0x000f24000802007f */
[----:B----4-:R-:W-:Y:S05]  /*6150*/  @!P1 BRA `(.L_x_17) ;  /* 0xfffffffc00f09947 */ /* 0x010fea000383ffff */
[----:B------:R-:W-:Y:S05]  /*6160*/  BRA `(.L_x_16) ;  /* 0xffffffb000407947 */ /* 0x000fea000383ffff */
.L_x_22:
[----:B-1----:R1:W2:Y:S02]  /*6170*/  SYNCS.PHASECHK.TRANS64.TRYWAIT P1, [R5+URZ], R4 ;  /* 0x00000004050075a7 */ /* 0x0022a4000802017f */
[----:B--2---:R-:W-:Y:S05]  /*6180*/  @!P1 NANOSLEEP.SYNCS 0x989680 ;  /* 0x009896800000995d */ /* 0x004fea0003900000 */
[----:B------:R-:W2:Y:S02]  /*6190*/  @!P1 SYNCS.PHASECHK.TRANS64 P1, [R5+URZ], R4 ;  /* 0x00000004050095a7 */ /* 0x000ea4000802007f */
[----:B--2---:R-:W-:Y:S05]  /*61a0*/  @!P1 BRA `(.L_x_22) ;  /* 0xfffffffc00f09947 */ /* 0x004fea000383ffff */
[----:B------:R-:W-:Y:S05]  /*61b0*/  BRA `(.L_x_21) ;  /* 0xffffffbc00287947 */ /* 0x000fea000383ffff */
.L_x_87:
[----:B------:R-:W-:Y:S01]  /*61c0*/  BSSY B1, `(.L_x_108) ;  /* 0x0000006000017945 */ /* 0x000fe20003800000 */
[----:B------:R-:W-:-:S07]  /*61d0*/  IMAD.MOV.U32 R15, RZ, RZ, -0x1 ;  /* 0xffffffffff0f7424 */ /* 0x000fce00078e00ff */
[----:B------:R-:W-:Y:S05]  /*61e0*/  WARPSYNC.COLLECTIVE R15, `(.L_x_109) ;  /* 0x000000000f0c7348 */ /* 0x000fea0003c00000 */
[----:B------:R-:W-:Y:S02]  /*61f0*/  ELECT P6, UR62, PT ;  /* 0x00000000003e782f */ /* 0x000fe400038c0000 */
[----:B------:R-:W-:Y:S01]  /*6200*/  MOV R14, UR62 ;  /* 0x0000003e000e7c02 */ /* 0x000fe20008000f00 */
[----:B------:R-:W-:Y:S10]  /*6210*/  ENDCOLLECTIVE ;  /* 0x000000000000791b */ /* 0x000ff40003800000 */
.L_x_109:
[----:B------:R-:W-:Y:S05]  /*6220*/  BSYNC B1 ;  /* 0x0000000000017941 */ /* 0x000fea0003800000 */
.L_x_108:
[----:B------:R-:W-:Y:S05]  /*6230*/  BRA `(.L_x_110) ;  /* 0xffffffec00f87947 */ /* 0x000fea000383ffff */
.L_x_90:
[----:B0-----:R0:W1:Y:S02]  /*6240*/  SYNCS.PHASECHK.TRANS64.TRYWAIT P1, [R14+URZ+0x28], R7 ;  /* 0x000028070e0075a7 */ /* 0x001064000802017f */
[----:B-1----:R-:W-:Y:S05]  /*6250*/  @!P1 NANOSLEEP.SYNCS 0x989680 ;  /* 0x009896800000995d */ /* 0x002fea0003900000 */
[----:B------:R-:W1:Y:S02]  /*6260*/  @!P1 SYNCS.PHASECHK.TRANS64 P1, [R14+URZ+0x28], R7 ;  /* 0x000028070e0095a7 */ /* 0x000e64000802007f */
[----:B-1----:R-:W-:Y:S05]  /*6270*/  @!P1 BRA `(.L_x_90) ;  /* 0xfffffffc00f09947 */ /* 0x002fea000383ffff */
[----:B------:R-:W-:Y:S05]  /*6280*/  BRA `(.L_x_111) ;  /* 0xfffffff0002c7947 */ /* 0x000fea000383ffff */
.L_x_99:
[----:B------:R-:W-:Y:S01]  /*6290*/  BSSY B0, `(.L_x_112) ;  /* 0x0000006000007945 */ /* 0x000fe20003800000 */
[----:B------:R-:W-:-:S07]  /*62a0*/  IMAD.MOV.U32 R15, RZ, RZ, -0x1 ;  /* 0xffffffffff0f7424 */ /* 0x000fce00078e00ff */
[----:B------:R-:W-:Y:S05]  /*62b0*/  WARPSYNC.COLLECTIVE R15, `(.L_x_113) ;  /* 0x000000000f0c7348 */ /* 0x000fea0003c00000 */
[----:B------:R-:W-:Y:S02]  /*62c0*/  ELECT P6, UR62, PT ;  /* 0x00000000003e782f */ /* 0x000fe400038c0000 */
[----:B------:R-:W-:Y:S01]  /*62d0*/  MOV R14, UR62 ;  /* 0x0000003e000e7c02 */ /* 0x000fe20008000f00 */
[----:B------:R-:W-:Y:S10]  /*62e0*/  ENDCOLLECTIVE ;  /* 0x000000000000791b */ /* 0x000ff40003800000 */
.L_x_113:
[----:B------:R-:W-:Y:S05]  /*62f0*/  BSYNC B0 ;  /* 0x0000000000007941 */ /* 0x000fea0003800000 */
.L_x_112:
[----:B------:R-:W-:Y:S05]  /*6300*/  BRA `(.L_x_114) ;  /* 0xfffffff800ac7947 */ /* 0x000fea000383ffff */
.L_x_103:
[----:B0-----:R0:W1:Y:S02]  /*6310*/  SYNCS.PHASECHK.TRANS64.TRYWAIT P0, [R7+URZ], R2 ;  /* 0x00000002070075a7 */ /* 0x001064000800017f */
[----:B-1----:R-:W-:Y:S05]  /*6320*/  @!P0 NANOSLEEP.SYNCS 0x989680 ;  /* 0x009896800000895d */ /* 0x002fea0003900000 */
[----:B------:R-:W1:Y:S02]  /*6330*/  @!P0 SYNCS.PHASECHK.TRANS64 P0, [R7+URZ], R2 ;  /* 0x00000002070085a7 */ /* 0x000e64000800007f */
[----:B-1----:R-:W-:Y:S05]  /*6340*/  @!P0 BRA `(.L_x_103) ;  /* 0xfffffffc00f08947 */ /* 0x002fea000383ffff */
[----:B------:R-:W-:Y:S05]  /*6350*/  BRA `(.L_x_115) ;  /* 0xfffffff800ec7947 */ /* 0x000fea000383ffff */
.L_x_104:
[----:B0-----:R0:W1:Y:S02]  /*6360*/  SYNCS.PHASECHK.TRANS64.TRYWAIT P0, [R9+URZ], R4 ;  /* 0x00000004090075a7 */ /* 0x001064000800017f */
[----:B-1----:R-:W-:Y:S05]  /*6370*/  @!P0 NANOSLEEP.SYNCS 0x989680 ;  /* 0x009896800000895d */ /* 0x002fea0003900000 */
[----:B------:R-:W1:Y:S02]  /*6380*/  @!P0 SYNCS.PHASECHK.TRANS64 P0, [R9+URZ], R4 ;  /* 0x00000004090085a7 */ /* 0x000e64000800007f */
[----:B-1----:R-:W-:Y:S05]  /*6390*/  @!P0 BRA `(.L_x_104) ;  /* 0xfffffffc00f08947 */ /* 0x002fea000383ffff */
[----:B------:R-:W-:Y:S05]  /*63a0*/  BRA `(.L_x_116) ;  /* 0xfffffff800fc7947 */ /* 0x000fea000383ffff */
.L_x_105:
[----:B0-----:R0:W1:Y:S02]  /*63b0*/  SYNCS.PHASECHK.TRANS64.TRYWAIT P0, [R6+URZ], R5 ;  /* 0x00000005060075a7 */ /* 0x001064000800017f */
[----:B-1----:R-:W-:Y:S05]  /*63c0*/  @!P0 NANOSLEEP.SYNCS 0x989680 ;  /* 0x009896800000895d */ /* 0x002fea0003900000 */
[----:B------:R-:W1:Y:S02]  /*63d0*/  @!P0 SYNCS.PHASECHK.TRANS64 P0, [R6+URZ], R5 ;  /* 0x00000005060085a7 */ /* 0x000e64000800007f */
[----:B-1----:R-:W-:Y:S05]  /*63e0*/  @!P0 BRA `(.L_x_105) ;  /* 0xfffffffc00f08947 */ /* 0x002fea000383ffff */
[----:B------:R-:W-:Y:S05]  /*63f0*/  BRA `(.L_x_117) ;  /* 0xfffffffc000c7947 */ /* 0x000fea000383ffff */
.L_x_106:
[----:B-1----:R1:W2:Y:S02]  /*6400*/  SYNCS.PHASECHK.TRANS64.TRYWAIT P0, [R9+URZ], R4 ;  /* 0x00000004090075a7 */ /* 0x0022a4000800017f */
[----:B--2---:R-:W-:Y:S05]  /*6410*/  @!P0 NANOSLEEP.SYNCS 0x989680 ;  /* 0x009896800000895d */ /* 0x004fea0003900000 */
[----:B------:R-:W2:Y:S02]  /*6420*/  @!P0 SYNCS.PHASECHK.TRANS64 P0, [R9+URZ], R4 ;  /* 0x00000004090085a7 */ /* 0x000ea4000800007f */
[----:B--2---:R-:W-:Y:S05]  /*6430*/  @!P0 BRA `(.L_x_106) ;  /* 0xfffffffc00f08947 */ /* 0x004fea000383ffff */
[----:B------:R-:W-:Y:S05]  /*6440*/  BRA `(.L_x_118) ;  /* 0xfffffffc00147947 */ /* 0x000fea000383ffff */
.L_x_119:
[----:B------:R-:W-:-:S00]  /*6450*/  BRA `(.L_x_119) ;  /* 0xfffffffc00fc7947 */ /* 0x000fc0000383ffff */
[----:B------:R-:W-:-:S00]  /*6460*/  NOP ;  /* 0x0000000000007918 */ /* 0x000fc00000000000 */
        /* <DEDUP_REMOVED lines=9> */
.L_x_120:


//--------------------- .nv.global.init           --------------------------
	.section	.nv.global.init,"aw",@progbits
.nv.global.init:
	.type		$str$22,@object
	.size		$str$22,($str$23 - $str$22)
$str$22:
        /*0000*/ 	.byte	0x6b, 0x5f, 0x74, 0x69, 0x6c, 0x65, 0x5f, 0x63, 0x6f, 0x75, 0x6e, 0x74, 0x20, 0x3e, 0x3d, 0x20
        /*0010*/ 	.byte	0x31, 0x00
	.type		$str$23,@object
	.size		$str$23,(__unnamed_1 - $str$23)
$str$23:
        /*0012*/ 	.byte	0x2f, 0x74, 0x6d, 0x70, 0x2f, 0x63, 0x75, 0x74, 0x6c, 0x61, 0x73, 0x73, 0x5f, 0x73, 0x77, 0x65
        /*0022*/ 	.byte	0x65, 0x70, 0x5f, 0x73, 0x72, 0x63, 0x2f, 0x69, 0x6e, 0x63, 0x6c, 0x75, 0x64, 0x65, 0x2f, 0x63
        /*0032*/ 	.byte	0x75, 0x74, 0x6c, 0x61, 0x73, 0x73, 0x2f, 0x67, 0x65, 0x6d, 0x6d, 0x2f, 0x63, 0x6f, 0x6c, 0x6c
        /*0042*/ 	.byte	0x65, 0x63, 0x74, 0x69, 0x76, 0x65, 0x2f, 0x73, 0x6d, 0x39, 0x30, 0x5f, 0x6d, 0x6d, 0x61, 0x5f
        /*0052*/ 	.byte	0x74, 0x6d, 0x61, 0x5f, 0x67, 0x6d, 0x6d, 0x61, 0x5f, 0x73, 0x73, 0x5f, 0x77, 0x61, 0x72, 0x70
        /*0062*/ 	.byte	0x73, 0x70, 0x65, 0x63, 0x69, 0x61, 0x6c, 0x69, 0x7a, 0x65, 0x64, 0x2e, 0x68, 0x70, 0x70, 0x00
	.type		__unnamed_1,@object
	.size		__unnamed_1,(.L_0 - __unnamed_1)
__unnamed_1:
        /*0072*/ 	.byte	0x76, 0x6f, 0x69, 0x64, 0x20, 0x63, 0x75, 0x74, 0x6c, 0x61, 0x73, 0x73, 0x3a, 0x3a, 0x67, 0x65
        /* <DEDUP_REMOVED lines=172> */
        /*0b42*/ 	.byte	0x00
.L_0:


//--------------------- .nv.shared._ZN7cutlass13device_kernelINS_4gemm6kernel13GemmUniversalIN4cute5tupleIJiiiiEEENS1_10collective13CollectiveMmaINS1_34MainloopSm90TmaGmmaWarpSpecializedILi5ENS5_IJNS4_1CILi1EEESB_SB_EEENS1_35KernelTmaWarpSpecializedCooperativeEEENS5_IJNSA_ILi128EEENSA_ILi48EEENSA_ILi256EEEEEEaNS5_IJlSB_lEEEaSJ_NS4_8TiledMMAINS4_8MMA_AtomIJNS4_4SM904GMMA26MMA_64x16x32_S32S8S8_SS_TNEEEENS4_6LayoutINS5_IJNSA_ILi2EEESB_SB_EEENS5_IJSB_NSA_ILi0EEEST_EEEEENS5_IJNS4_10UnderscoreESW_SW_EEEEENS4_13SM90_TMA_LOADENS4_14ComposedLayoutINS4_7SwizzleILi3ELi4ELi3EEENS4_18smem_ptr_flag_bitsILi8EEENSQ_INS5_IJNSA_ILi8EEESF_EEENS5_IJSF_SB_EEEEEEEvNS4_8identityESZ_S19_vS1A_EENS_8epilogue10collective6detail29Sm90TmaWarpSpecializedAdapterINS1D_15DefaultEpilogueIaSJ_SJ_NS1C_6thread17LinearCombinationIaLi1EiiLNS1H_9ScaleType4KindE0ELNS_15FloatRoundStyleE2EaEENS1_15EpilogueDefaultEEEEEvvEEEEvNT_6ParamsE --------------------------
	.section	.nv.shared._ZN7cutlass13device_kernelINS_4gemm6kernel13GemmUniversalIN4cute5tupleIJiiiiEEENS1_10collective13CollectiveMmaINS1_34MainloopSm90TmaGmmaWarpSpecializedILi5ENS5_IJNS4_1CILi1EEESB_SB_EEENS1_35KernelTmaWarpSpecializedCooperativeEEENS5_IJNSA_ILi128EEENSA_ILi48EEENSA_ILi256EEEEEEaNS5_IJlSB_lEEEaSJ_NS4_8TiledMMAINS4_8MMA_AtomIJNS4_4SM904GMMA26MMA_64x16x32_S32S8S8_SS_TNEEEENS4_6LayoutINS5_IJNSA_ILi2EEESB_SB_EEENS5_IJSB_NSA_ILi0EEEST_EEEEENS5_IJNS4_10UnderscoreESW_SW_EEEEENS4_13SM90_TMA_LOADENS4_14ComposedLayoutINS4_7SwizzleILi3ELi4ELi3EEENS4_18smem_ptr_flag_bitsILi8EEENSQ_INS5_IJNSA_ILi8EEESF_EEENS5_IJSF_SB_EEEEEEEvNS4_8identityESZ_S19_vS1A_EENS_8epilogue10collective6detail29Sm90TmaWarpSpecializedAdapterINS1D_15DefaultEpilogueIaSJ_SJ_NS1C_6thread17LinearCombinationIaLi1EiiLNS1H_9ScaleType4KindE0ELNS_15FloatRoundStyleE2EaEENS1_15EpilogueDefaultEEEEEvvEEEEvNT_6ParamsE,"aw",@nobits
	.sectionflags	@""
	.align	16
	.zero		1024


//--------------------- .nv.shared.reserved.0     --------------------------
	.section	.nv.shared.reserved.0,"aw",@nobits
	.weak		__nv_reservedSMEM_offset_0_alias
	.size		__nv_reservedSMEM_offset_0_alias, 0, 0
	.other		__nv_reservedSMEM_offset_0_alias,@"STO_CUDA_RESERVED_SHARED STV_DEFAULT"
__nv_reservedSMEM_offset_0_alias:
	.zero		0


//--------------------- .nv.global                --------------------------
	.section	.nv.global,"aw",@nobits
.nv.global:
	.type		_ZN40_INTERNAL_6b7942a4_4_k_cu_3e854a23_134444cute1_E,@object
	.size		_ZN40_INTERNAL_6b7942a4_4_k_cu_3e854a23_134444cute1_E,(_ZN40_INTERNAL_6b7942a4_4_k_cu_3e854a23_134444cuda3std3__45__cpo6cbeginE - _ZN40_INTERNAL_6b7942a4_4_k_cu_3e854a23_134444cute1_E)
_ZN40_INTERNAL_6b7942a4_4_k_cu_3e854a23_134444cute1_E:
	.zero		1
	.type		_ZN40_INTERNAL_6b7942a4_4_k_cu_3e854a23_134444cuda3std3__45__cpo6cbeginE,@object
	.size		_ZN40_INTERNAL_6b7942a4_4_k_cu_3e854a23_134444cuda3std3__45__cpo6cbeginE,(_ZN40_INTERNAL_6b7942a4_4_k_cu_3e854a23_134444cuda3std3__48in_placeE - _ZN40_INTERNAL_6b7942a4_4_k_cu_3e854a23_134444cuda3std3__45__cpo6cbeginE)
_ZN40_INTERNAL_6b7942a4_4_k_cu_3e854a23_134444cuda3std3__45__cpo6cbeginE:
	.zero		1
	.type		_ZN40_INTERNAL_6b7942a4_4_k_cu_3e854a23_134444cuda3std3__48in_placeE,@object
	.size		_ZN40_INTERNAL_6b7942a4_4_k_cu_3e854a23_134444cuda3std3__48in_placeE,(_ZN40_INTERNAL_6b7942a4_4_k_cu_3e854a23_134444cuda3std6ranges3__45__cpo9iter_moveE - _ZN40_INTERNAL_6b7942a4_4_k_cu_3e854a23_134444cuda3std3__48in_placeE)
_ZN40_INTERNAL_6b7942a4_4_k_cu_3e854a23_134444cuda3std3__48in_placeE:
	.zero		1
	.type		_ZN40_INTERNAL_6b7942a4_4_k_cu_3e854a23_134444cuda3std6ranges3__45__cpo9iter_moveE,@object
	.size		_ZN40_INTERNAL_6b7942a4_4_k_cu_3e854a23_134444cuda3std6ranges3__45__cpo9iter_moveE,(_ZN40_INTERNAL_6b7942a4_4_k_cu_3e854a23_134444cuda3std3__45__cpo5beginE - _ZN40_INTERNAL_6b7942a4_4_k_cu_3e854a23_134444cuda3std6ranges3__45__cpo9iter_moveE)
_ZN40_INTERNAL_6b7942a4_4_k_cu_3e854a23_134444cuda3std6ranges3__45__cpo9iter_moveE:
	.zero		1
	.type		_ZN40_INTERNAL_6b7942a4_4_k_cu_3e854a23_134444cuda3std3__45__cpo5beginE,@object
	.size		_ZN40_INTERNAL_6b7942a4_4_k_cu_3e854a23_134444cuda3std3__45__cpo5beginE,(_ZN40_INTERNAL_6b7942a4_4_k_cu_3e854a23_134444cuda3std3__442_GLOBAL__N__6b7942a4_4_k_cu_3e854a23_134446ignoreE - _ZN40_INTERNAL_6b7942a4_4_k_cu_3e854a23_134444cuda3std3__45__cpo5beginE)
_ZN40_INTERNAL_6b7942a4_4_k_cu_3e854a23_134444cuda3std3__45__cpo5beginE:
	.zero		1
	.type		_ZN40_INTERNAL_6b7942a4_4_k_cu_3e854a23_134444cuda3std3__442_GLOBAL__N__6b7942a4_4_k_cu_3e854a23_134446ignoreE,@object
	.size		_ZN40_INTERNAL_6b7942a4_4_k_cu_3e854a23_134444cuda3std3__442_GLOBAL__N__6b7942a4_4_k_cu_3e854a23_134446ignoreE,(_ZN40_INTERNAL_6b7942a4_4_k_cu_3e854a23_134444cute7productE - _ZN40_INTERNAL_6b7942a4_4_k_cu_3e854a23_134444cuda3std3__442_GLOBAL__N__6b7942a4_4_k_cu_3e854a23_134446ignoreE)
_ZN40_INTERNAL_6b7942a4_4_k_cu_3e854a23_134444cuda3std3__442_GLOBAL__N__6b7942a4_4_k_cu_3e854a23_134446ignoreE:
	.zero		1
	.type		_ZN40_INTERNAL_6b7942a4_4_k_cu_3e854a23_134444cute7productE,@object
	.size		_ZN40_INTERNAL_6b7942a4_4_k_cu_3e854a23_134444cute7productE,(_ZN40_INTERNAL_6b7942a4_4_k_cu_3e854a23_134444cuda3std3__45__cpo3endE - _ZN40_INTERNAL_6b7942a4_4_k_cu_3e854a23_134444cute7productE)
_ZN40_INTERNAL_6b7942a4_4_k_cu_3e854a23_134444cute7productE:
	.zero		1
	.type		_ZN40_INTERNAL_6b7942a4_4_k_cu_3e854a23_134444cuda3std3__45__cpo3endE,@object
	.size		_ZN40_INTERNAL_6b7942a4_4_k_cu_3e854a23_134444cuda3std3__45__cpo3endE,(_ZN40_INTERNAL_6b7942a4_4_k_cu_3e854a23_134444cuda3std3__419piecewise_constructE - _ZN40_INTERNAL_6b7942a4_4_k_cu_3e854a23_134444cuda3std3__45__cpo3endE)
_ZN40_INTERNAL_6b7942a4_4_k_cu_3e854a23_134444cuda3std3__45__cpo3endE:
	.zero		1
	.type		_ZN40_INTERNAL_6b7942a4_4_k_cu_3e854a23_134444cuda3std3__419piecewise_constructE,@object
	.size		_ZN40_INTERNAL_6b7942a4_4_k_cu_3e854a23_134444cuda3std3__419piecewise_constructE,(_ZN40_INTERNAL_6b7942a4_4_k_cu_3e854a23_134444cuda3std3__45__cpo4cendE - _ZN40_INTERNAL_6b7942a4_4_k_cu_3e854a23_134444cuda3std3__419piecewise_constructE)
_ZN40_INTERNAL_6b7942a4_4_k_cu_3e854a23_134444cuda3std3__419piecewise_constructE:
	.zero		1
	.type		_ZN40_INTERNAL_6b7942a4_4_k_cu_3e854a23_134444cuda3std3__45__cpo4cendE,@object
	.size		_ZN40_INTERNAL_6b7942a4_4_k_cu_3e854a23_134444cuda3std3__45__cpo4cendE,(_ZN40_INTERNAL_6b7942a4_4_k_cu_3e854a23_134444cuda3std6ranges3__45__cpo4swapE - _ZN40_INTERNAL_6b7942a4_4_k_cu_3e854a23_134444cuda3std3__45__cpo4cendE)
_ZN40_INTERNAL_6b7942a4_4_k_cu_3e854a23_134444cuda3std3__45__cpo4cendE:
	.zero		1
	.type		_ZN40_INTERNAL_6b7942a4_4_k_cu_3e854a23_134444cuda3std6ranges3__45__cpo4swapE,@object
	.size		_ZN40_INTERNAL_6b7942a4_4_k_cu_3e854a23_134444cuda3std6ranges3__45__cpo4swapE,(.L_8 - _ZN40_INTERNAL_6b7942a4_4_k_cu_3e854a23_134444cuda3std6ranges3__45__cpo4swapE)
_ZN40_INTERNAL_6b7942a4_4_k_cu_3e854a23_134444cuda3std6ranges3__45__cpo4swapE:
	.zero		1
.L_8:


//--------------------- .nv.constant0._ZN7cutlass13device_kernelINS_4gemm6kernel13GemmUniversalIN4cute5tupleIJiiiiEEENS1_10collective13CollectiveMmaINS1_34MainloopSm90TmaGmmaWarpSpecializedILi5ENS5_IJNS4_1CILi1EEESB_SB_EEENS1_35KernelTmaWarpSpecializedCooperativeEEENS5_IJNSA_ILi128EEENSA_ILi48EEENSA_ILi256EEEEEEaNS5_IJlSB_lEEEaSJ_NS4_8TiledMMAINS4_8MMA_AtomIJNS4_4SM904GMMA26MMA_64x16x32_S32S8S8_SS_TNEEEENS4_6LayoutINS5_IJNSA_ILi2EEESB_SB_EEENS5_IJSB_NSA_ILi0EEEST_EEEEENS5_IJNS4_10UnderscoreESW_SW_EEEEENS4_13SM90_TMA_LOADENS4_14ComposedLayoutINS4_7SwizzleILi3ELi4ELi3EEENS4_18smem_ptr_flag_bitsILi8EEENSQ_INS5_IJNSA_ILi8EEESF_EEENS5_IJSF_SB_EEEEEEEvNS4_8identityESZ_S19_vS1A_EENS_8epilogue10collective6detail29Sm90TmaWarpSpecializedAdapterINS1D_15DefaultEpilogueIaSJ_SJ_NS1C_6thread17LinearCombinationIaLi1EiiLNS1H_9ScaleType4KindE0ELNS_15FloatRoundStyleE2EaEENS1_15EpilogueDefaultEEEEEvvEEEEvNT_6ParamsE --------------------------
	.section	.nv.constant0._ZN7cutlass13device_kernelINS_4gemm6kernel13GemmUniversalIN4cute5tupleIJiiiiEEENS1_10collective13CollectiveMmaINS1_34MainloopSm90TmaGmmaWarpSpecializedILi5ENS5_IJNS4_1CILi1EEESB_SB_EEENS1_35KernelTmaWarpSpecializedCooperativeEEENS5_IJNSA_ILi128EEENSA_ILi48EEENSA_ILi256EEEEEEaNS5_IJlSB_lEEEaSJ_NS4_8TiledMMAINS4_8MMA_AtomIJNS4_4SM904GMMA26MMA_64x16x32_S32S8S8_SS_TNEEEENS4_6LayoutINS5_IJNSA_ILi2EEESB_SB_EEENS5_IJSB_NSA_ILi0EEEST_EEEEENS5_IJNS4_10UnderscoreESW_SW_EEEEENS4_13SM90_TMA_LOADENS4_14ComposedLayoutINS4_7SwizzleILi3ELi4ELi3EEENS4_18smem_ptr_flag_bitsILi8EEENSQ_INS5_IJNSA_ILi8EEESF_EEENS5_IJSF_SB_EEEEEEEvNS4_8identityESZ_S19_vS1A_EENS_8epilogue10collective6detail29Sm90TmaWarpSpecializedAdapterINS1D_15DefaultEpilogueIaSJ_SJ_NS1C_6thread17LinearCombinationIaLi1EiiLNS1H_9ScaleType4KindE0ELNS_15FloatRoundStyleE2EaEENS1_15EpilogueDefaultEEEEEvvEEEEvNT_6ParamsE,"a",@progbits
	.sectionflags	@""
	.align	4
.nv.constant0._ZN7cutlass13device_kernelINS_4gemm6kernel13GemmUniversalIN4cute5tupleIJiiiiEEENS1_10collective13CollectiveMmaINS1_34MainloopSm90TmaGmmaWarpSpecializedILi5ENS5_IJNS4_1CILi1EEESB_SB_EEENS1_35KernelTmaWarpSpecializedCooperativeEEENS5_IJNSA_ILi128EEENSA_ILi48EEENSA_ILi256EEEEEEaNS5_IJlSB_lEEEaSJ_NS4_8TiledMMAINS4_8MMA_AtomIJNS4_4SM904GMMA26MMA_64x16x32_S32S8S8_SS_TNEEEENS4_6LayoutINS5_IJNSA_ILi2EEESB_SB_EEENS5_IJSB_NSA_ILi0EEEST_EEEEENS5_IJNS4_10UnderscoreESW_SW_EEEEENS4_13SM90_TMA_LOADENS4_14ComposedLayoutINS4_7SwizzleILi3ELi4ELi3EEENS4_18smem_ptr_flag_bitsILi8EEENSQ_INS5_IJNSA_ILi8EEESF_EEENS5_IJSF_SB_EEEEEEEvNS4_8identityESZ_S19_vS1A_EENS_8epilogue10collective6detail29Sm90TmaWarpSpecializedAdapterINS1D_15DefaultEpilogueIaSJ_SJ_NS1C_6thread17LinearCombinationIaLi1EiiLNS1H_9ScaleType4KindE0ELNS_15FloatRoundStyleE2EaEENS1_15EpilogueDefaultEEEEEvvEEEEvNT_6ParamsE:
	.zero		1664


//--------------------- SYMBOLS --------------------------

	.type		.nv.reservedSmem.offset0,@object
	.size		.nv.reservedSmem.offset0,0x4
	.type		__assertfail,@function
